//
// Generated by NVIDIA NVVM Compiler
//
// Compiler Build ID: CL-36424714
// Cuda compilation tools, release 13.0, V13.0.88
// Based on NVVM 20.0.0
//

.version 9.0
.target sm_100
.address_size 64

	// .globl	_Z27naive_convolution_correctedPKfPfii
.const .align 4 .b8 c_kernel[196];
// _ZZ24shared_memory_systematicPKfPfiiE6s_data has been demoted
// _ZZ25shared_memory_bulletproofPKfPfiiE6s_data has been demoted
// _ZZ28shared_memory_register_tiledPKfPfiiE6s_data has been demoted

.visible .entry _Z27naive_convolution_correctedPKfPfii(
	.param .u64 .ptr .align 1 _Z27naive_convolution_correctedPKfPfii_param_0,
	.param .u64 .ptr .align 1 _Z27naive_convolution_correctedPKfPfii_param_1,
	.param .u32 _Z27naive_convolution_correctedPKfPfii_param_2,
	.param .u32 _Z27naive_convolution_correctedPKfPfii_param_3
)
{
	.reg .pred 	%p<38>;
	.reg .b32 	%r<30>;
	.reg .b32 	%f<74>;
	.reg .b64 	%rd<44>;

	ld.param.u64 	%rd7, [_Z27naive_convolution_correctedPKfPfii_param_0];
	ld.param.u64 	%rd6, [_Z27naive_convolution_correctedPKfPfii_param_1];
	ld.param.u32 	%r8, [_Z27naive_convolution_correctedPKfPfii_param_2];
	ld.param.u32 	%r10, [_Z27naive_convolution_correctedPKfPfii_param_3];
	cvta.to.global.u64 	%rd1, %rd7;
	mov.u32 	%r11, %ctaid.x;
	mov.u32 	%r12, %ntid.x;
	mov.u32 	%r13, %tid.x;
	mad.lo.s32 	%r1, %r11, %r12, %r13;
	mov.u32 	%r14, %ctaid.y;
	mov.u32 	%r15, %ntid.y;
	mov.u32 	%r16, %tid.y;
	mad.lo.s32 	%r17, %r14, %r15, %r16;
	setp.ge.s32 	%p3, %r1, %r8;
	setp.ge.s32 	%p4, %r17, %r10;
	or.pred  	%p5, %p3, %p4;
	@%p5 bra 	$L__BB0_22;
	setp.lt.s32 	%p6, %r1, 1;
	setp.eq.s32 	%p7, %r17, 0;
	or.pred  	%p8, %p6, %p7;
	add.s32 	%r18, %r8, -1;
	setp.ge.s32 	%p9, %r1, %r18;
	or.pred  	%p10, %p8, %p9;
	add.s32 	%r19, %r10, -1;
	setp.ge.u32 	%p11, %r17, %r19;
	or.pred  	%p12, %p10, %p11;
	@%p12 bra 	$L__BB0_3;
	add.s32 	%r24, %r17, -1;
	mul.lo.s32 	%r25, %r8, %r24;
	cvt.s64.s32 	%rd23, %r25;
	cvt.u64.u32 	%rd24, %r1;
	add.s64 	%rd25, %rd23, %rd24;
	shl.b64 	%rd26, %rd25, 2;
	add.s64 	%rd27, %rd1, %rd26;
	ld.global.nc.f32 	%f39, [%rd27+-4];
	ld.const.f32 	%f40, [c_kernel];
	fma.rn.f32 	%f41, %f39, %f40, 0f00000000;
	add.s32 	%r26, %r25, %r1;
	mul.wide.s32 	%rd28, %r26, 4;
	add.s64 	%rd29, %rd1, %rd28;
	ld.global.nc.f32 	%f42, [%rd29];
	ld.const.f32 	%f43, [c_kernel+4];
	fma.rn.f32 	%f44, %f42, %f43, %f41;
	ld.global.nc.f32 	%f45, [%rd29+4];
	ld.const.f32 	%f46, [c_kernel+8];
	fma.rn.f32 	%f47, %f45, %f46, %f44;
	mul.lo.s32 	%r27, %r8, %r17;
	cvt.s64.s32 	%rd30, %r27;
	add.s64 	%rd31, %rd30, %rd24;
	shl.b64 	%rd32, %rd31, 2;
	add.s64 	%rd33, %rd1, %rd32;
	ld.global.nc.f32 	%f48, [%rd33+-4];
	ld.const.f32 	%f49, [c_kernel+12];
	fma.rn.f32 	%f50, %f48, %f49, %f47;
	mul.wide.s32 	%rd34, %r8, 4;
	add.s64 	%rd35, %rd29, %rd34;
	ld.global.nc.f32 	%f51, [%rd35];
	ld.const.f32 	%f52, [c_kernel+16];
	fma.rn.f32 	%f53, %f51, %f52, %f50;
	ld.global.nc.f32 	%f54, [%rd35+4];
	ld.const.f32 	%f55, [c_kernel+20];
	fma.rn.f32 	%f56, %f54, %f55, %f53;
	add.s32 	%r28, %r27, %r8;
	cvt.s64.s32 	%rd36, %r28;
	add.s64 	%rd37, %rd36, %rd24;
	shl.b64 	%rd38, %rd37, 2;
	add.s64 	%rd39, %rd1, %rd38;
	ld.global.nc.f32 	%f57, [%rd39+-4];
	ld.const.f32 	%f58, [c_kernel+24];
	fma.rn.f32 	%f59, %f57, %f58, %f56;
	add.s64 	%rd40, %rd35, %rd34;
	ld.global.nc.f32 	%f60, [%rd40];
	ld.const.f32 	%f61, [c_kernel+28];
	fma.rn.f32 	%f62, %f60, %f61, %f59;
	ld.global.nc.f32 	%f63, [%rd40+4];
	ld.const.f32 	%f64, [c_kernel+32];
	fma.rn.f32 	%f66, %f63, %f64, %f62;
	bra.uni 	$L__BB0_21;
$L__BB0_3:
	setp.gt.s32 	%p13, %r1, 0;
	add.s32 	%r3, %r17, -1;
	setp.ge.u32 	%p14, %r3, %r10;
	mul.lo.s32 	%r4, %r3, %r8;
	setp.le.s32 	%p15, %r1, %r8;
	and.pred  	%p1, %p13, %p15;
	not.pred 	%p16, %p1;
	cvt.s64.s32 	%rd8, %r4;
	cvt.s64.s32 	%rd2, %r1;
	add.s64 	%rd9, %rd2, %rd8;
	shl.b64 	%rd10, %rd9, 2;
	add.s64 	%rd3, %rd1, %rd10;
	mov.f32 	%f66, 0f00000000;
	or.pred  	%p17, %p16, %p14;
	@%p17 bra 	$L__BB0_5;
	ld.global.nc.f32 	%f21, [%rd3+-4];
	ld.const.f32 	%f22, [c_kernel];
	fma.rn.f32 	%f66, %f21, %f22, 0f00000000;
$L__BB0_5:
	setp.ge.u32 	%p18, %r3, %r10;
	setp.lt.s32 	%p19, %r1, 0;
	or.pred  	%p20, %p19, %p18;
	@%p20 bra 	$L__BB0_7;
	add.s32 	%r20, %r1, %r4;
	mul.wide.s32 	%rd11, %r20, 4;
	add.s64 	%rd12, %rd1, %rd11;
	ld.global.nc.f32 	%f23, [%rd12];
	ld.const.f32 	%f24, [c_kernel+4];
	fma.rn.f32 	%f66, %f23, %f24, %f66;
$L__BB0_7:
	setp.ge.u32 	%p21, %r3, %r10;
	add.s32 	%r21, %r1, 1;
	setp.gt.s32 	%p22, %r1, -2;
	setp.lt.s32 	%p23, %r21, %r8;
	and.pred  	%p2, %p22, %p23;
	not.pred 	%p24, %p2;
	or.pred  	%p25, %p24, %p21;
	@%p25 bra 	$L__BB0_9;
	ld.global.nc.f32 	%f25, [%rd3+4];
	ld.const.f32 	%f26, [c_kernel+8];
	fma.rn.f32 	%f66, %f25, %f26, %f66;
$L__BB0_9:
	mul.lo.s32 	%r5, %r17, %r8;
	cvt.s64.s32 	%rd13, %r5;
	add.s64 	%rd14, %rd2, %rd13;
	shl.b64 	%rd15, %rd14, 2;
	add.s64 	%rd4, %rd1, %rd15;
	@%p16 bra 	$L__BB0_11;
	ld.global.nc.f32 	%f27, [%rd4+-4];
	ld.const.f32 	%f28, [c_kernel+12];
	fma.rn.f32 	%f66, %f27, %f28, %f66;
$L__BB0_11:
	setp.lt.s32 	%p27, %r1, 0;
	@%p27 bra 	$L__BB0_13;
	add.s32 	%r22, %r1, %r5;
	mul.wide.s32 	%rd16, %r22, 4;
	add.s64 	%rd17, %rd1, %rd16;
	ld.global.nc.f32 	%f29, [%rd17];
	ld.const.f32 	%f30, [c_kernel+16];
	fma.rn.f32 	%f66, %f29, %f30, %f66;
$L__BB0_13:
	@%p24 bra 	$L__BB0_15;
	ld.global.nc.f32 	%f31, [%rd4+4];
	ld.const.f32 	%f32, [c_kernel+20];
	fma.rn.f32 	%f66, %f31, %f32, %f66;
$L__BB0_15:
	add.s32 	%r6, %r17, 1;
	setp.ge.u32 	%p29, %r6, %r10;
	add.s32 	%r7, %r5, %r8;
	cvt.s64.s32 	%rd18, %r7;
	add.s64 	%rd19, %rd2, %rd18;
	shl.b64 	%rd20, %rd19, 2;
	add.s64 	%rd5, %rd1, %rd20;
	or.pred  	%p31, %p16, %p29;
	@%p31 bra 	$L__BB0_17;
	ld.global.nc.f32 	%f33, [%rd5+-4];
	ld.const.f32 	%f34, [c_kernel+24];
	fma.rn.f32 	%f66, %f33, %f34, %f66;
$L__BB0_17:
	setp.ge.u32 	%p32, %r6, %r10;
	setp.lt.s32 	%p33, %r1, 0;
	or.pred  	%p34, %p33, %p32;
	@%p34 bra 	$L__BB0_19;
	add.s32 	%r23, %r1, %r7;
	mul.wide.s32 	%rd21, %r23, 4;
	add.s64 	%rd22, %rd1, %rd21;
	ld.global.nc.f32 	%f35, [%rd22];
	ld.const.f32 	%f36, [c_kernel+28];
	fma.rn.f32 	%f66, %f35, %f36, %f66;
$L__BB0_19:
	setp.ge.u32 	%p35, %r6, %r10;
	or.pred  	%p37, %p24, %p35;
	@%p37 bra 	$L__BB0_21;
	ld.global.nc.f32 	%f37, [%rd5+4];
	ld.const.f32 	%f38, [c_kernel+32];
	fma.rn.f32 	%f66, %f37, %f38, %f66;
$L__BB0_21:
	mad.lo.s32 	%r29, %r8, %r17, %r1;
	cvta.to.global.u64 	%rd41, %rd6;
	mul.wide.s32 	%rd42, %r29, 4;
	add.s64 	%rd43, %rd41, %rd42;
	st.global.f32 	[%rd43], %f66;
$L__BB0_22:
	ret;

}
	// .globl	_Z24shared_memory_systematicPKfPfii
.visible .entry _Z24shared_memory_systematicPKfPfii(
	.param .u64 .ptr .align 1 _Z24shared_memory_systematicPKfPfii_param_0,
	.param .u64 .ptr .align 1 _Z24shared_memory_systematicPKfPfii_param_1,
	.param .u32 _Z24shared_memory_systematicPKfPfii_param_2,
	.param .u32 _Z24shared_memory_systematicPKfPfii_param_3
)
{
	.reg .pred 	%p<20>;
	.reg .b16 	%rs<10>;
	.reg .b32 	%r<52>;
	.reg .b32 	%f<30>;
	.reg .b64 	%rd<11>;
	// demoted variable
	.shared .align 4 .b8 _ZZ24shared_memory_systematicPKfPfiiE6s_data[1296];
	ld.param.u64 	%rd3, [_Z24shared_memory_systematicPKfPfii_param_0];
	ld.param.u64 	%rd2, [_Z24shared_memory_systematicPKfPfii_param_1];
	ld.param.u32 	%r16, [_Z24shared_memory_systematicPKfPfii_param_2];
	ld.param.u32 	%r17, [_Z24shared_memory_systematicPKfPfii_param_3];
	cvta.to.global.u64 	%rd1, %rd3;
	mov.u32 	%r1, %tid.x;
	mov.u32 	%r2, %tid.y;
	mov.u32 	%r18, %ctaid.x;
	mov.u32 	%r19, %ctaid.y;
	shl.b32 	%r20, %r2, 4;
	add.s32 	%r3, %r20, %r1;
	shl.b32 	%r4, %r18, 4;
	shl.b32 	%r5, %r19, 4;
	setp.gt.u32 	%p1, %r3, 323;
	@%p1 bra 	$L__BB1_4;
	cvt.u16.u32 	%rs1, %r3;
	mul.hi.u16 	%rs2, %rs1, 3641;
	cvt.u32.u16 	%r6, %rs2;
	mul.lo.s16 	%rs3, %rs2, 18;
	sub.s16 	%rs4, %rs1, %rs3;
	cvt.u32.u16 	%r7, %rs4;
	add.s32 	%r8, %r4, %r7;
	add.s32 	%r9, %r5, %r6;
	setp.ne.s32 	%p2, %r8, 0;
	setp.le.s32 	%p3, %r8, %r16;
	and.pred  	%p4, %p2, %p3;
	setp.ne.s32 	%p5, %r9, 0;
	setp.le.s32 	%p6, %r9, %r17;
	and.pred  	%p7, %p5, %p6;
	and.pred  	%p9, %p4, %p7;
	not.pred 	%p10, %p9;
	@%p10 bra 	$L__BB1_3;
	add.s32 	%r26, %r9, -1;
	mad.lo.s32 	%r27, %r26, %r16, %r8;
	add.s32 	%r28, %r27, -1;
	mul.wide.u32 	%rd4, %r28, 4;
	add.s64 	%rd5, %rd1, %rd4;
	ld.global.nc.f32 	%f1, [%rd5];
	mov.u32 	%r29, _ZZ24shared_memory_systematicPKfPfiiE6s_data;
	mad.lo.s32 	%r30, %r6, 72, %r29;
	shl.b32 	%r31, %r7, 2;
	add.s32 	%r32, %r30, %r31;
	st.shared.f32 	[%r32], %f1;
	bra.uni 	$L__BB1_4;
$L__BB1_3:
	mov.u32 	%r21, _ZZ24shared_memory_systematicPKfPfiiE6s_data;
	mad.lo.s32 	%r22, %r6, 72, %r21;
	shl.b32 	%r23, %r7, 2;
	add.s32 	%r24, %r22, %r23;
	mov.b32 	%r25, 0;
	st.shared.u32 	[%r24], %r25;
$L__BB1_4:
	setp.gt.u32 	%p11, %r3, 67;
	@%p11 bra 	$L__BB1_8;
	cvt.u16.u32 	%rs5, %r3;
	add.s16 	%rs6, %rs5, 256;
	mul.hi.u16 	%rs7, %rs6, 3641;
	cvt.u32.u16 	%r10, %rs7;
	mul.lo.s16 	%rs8, %rs7, 18;
	sub.s16 	%rs9, %rs6, %rs8;
	cvt.u32.u16 	%r11, %rs9;
	add.s32 	%r12, %r4, %r11;
	add.s32 	%r33, %r5, %r10;
	setp.ne.s32 	%p12, %r12, 0;
	setp.le.s32 	%p13, %r12, %r16;
	setp.le.s32 	%p14, %r33, %r17;
	and.pred  	%p15, %p13, %p14;
	and.pred  	%p16, %p15, %p12;
	@%p16 bra 	$L__BB1_7;
	mov.u32 	%r34, _ZZ24shared_memory_systematicPKfPfiiE6s_data;
	mad.lo.s32 	%r35, %r10, 72, %r34;
	shl.b32 	%r36, %r11, 2;
	add.s32 	%r37, %r35, %r36;
	mov.b32 	%r38, 0;
	st.shared.u32 	[%r37], %r38;
	bra.uni 	$L__BB1_8;
$L__BB1_7:
	add.s32 	%r39, %r33, -1;
	mad.lo.s32 	%r40, %r39, %r16, %r12;
	add.s32 	%r41, %r40, -1;
	mul.wide.u32 	%rd6, %r41, 4;
	add.s64 	%rd7, %rd1, %rd6;
	ld.global.nc.f32 	%f2, [%rd7];
	mov.u32 	%r42, _ZZ24shared_memory_systematicPKfPfiiE6s_data;
	mad.lo.s32 	%r43, %r10, 72, %r42;
	shl.b32 	%r44, %r11, 2;
	add.s32 	%r45, %r43, %r44;
	st.shared.f32 	[%r45], %f2;
$L__BB1_8:
	bar.sync 	0;
	add.s32 	%r14, %r4, %r1;
	add.s32 	%r46, %r5, %r2;
	setp.ge.s32 	%p17, %r14, %r16;
	setp.ge.s32 	%p18, %r46, %r17;
	or.pred  	%p19, %p17, %p18;
	@%p19 bra 	$L__BB1_10;
	mov.u32 	%r47, _ZZ24shared_memory_systematicPKfPfiiE6s_data;
	mad.lo.s32 	%r48, %r2, 72, %r47;
	shl.b32 	%r49, %r1, 2;
	add.s32 	%r50, %r48, %r49;
	ld.shared.f32 	%f3, [%r50];
	ld.const.f32 	%f4, [c_kernel];
	fma.rn.f32 	%f5, %f3, %f4, 0f00000000;
	ld.shared.f32 	%f6, [%r50+4];
	ld.const.f32 	%f7, [c_kernel+4];
	fma.rn.f32 	%f8, %f6, %f7, %f5;
	ld.shared.f32 	%f9, [%r50+8];
	ld.const.f32 	%f10, [c_kernel+8];
	fma.rn.f32 	%f11, %f9, %f10, %f8;
	ld.shared.f32 	%f12, [%r50+72];
	ld.const.f32 	%f13, [c_kernel+12];
	fma.rn.f32 	%f14, %f12, %f13, %f11;
	ld.shared.f32 	%f15, [%r50+76];
	ld.const.f32 	%f16, [c_kernel+16];
	fma.rn.f32 	%f17, %f15, %f16, %f14;
	ld.shared.f32 	%f18, [%r50+80];
	ld.const.f32 	%f19, [c_kernel+20];
	fma.rn.f32 	%f20, %f18, %f19, %f17;
	ld.shared.f32 	%f21, [%r50+144];
	ld.const.f32 	%f22, [c_kernel+24];
	fma.rn.f32 	%f23, %f21, %f22, %f20;
	ld.shared.f32 	%f24, [%r50+148];
	ld.const.f32 	%f25, [c_kernel+28];
	fma.rn.f32 	%f26, %f24, %f25, %f23;
	ld.shared.f32 	%f27, [%r50+152];
	ld.const.f32 	%f28, [c_kernel+32];
	fma.rn.f32 	%f29, %f27, %f28, %f26;
	mad.lo.s32 	%r51, %r16, %r46, %r14;
	cvta.to.global.u64 	%rd8, %rd2;
	mul.wide.u32 	%rd9, %r51, 4;
	add.s64 	%rd10, %rd8, %rd9;
	st.global.f32 	[%rd10], %f29;
$L__BB1_10:
	ret;

}
	// .globl	_Z25shared_memory_bulletproofPKfPfii
.visible .entry _Z25shared_memory_bulletproofPKfPfii(
	.param .u64 .ptr .align 1 _Z25shared_memory_bulletproofPKfPfii_param_0,
	.param .u64 .ptr .align 1 _Z25shared_memory_bulletproofPKfPfii_param_1,
	.param .u32 _Z25shared_memory_bulletproofPKfPfii_param_2,
	.param .u32 _Z25shared_memory_bulletproofPKfPfii_param_3
)
{
	.reg .pred 	%p<20>;
	.reg .b16 	%rs<10>;
	.reg .b32 	%r<52>;
	.reg .b32 	%f<30>;
	.reg .b64 	%rd<11>;
	// demoted variable
	.shared .align 4 .b8 _ZZ25shared_memory_bulletproofPKfPfiiE6s_data[1296];
	ld.param.u64 	%rd3, [_Z25shared_memory_bulletproofPKfPfii_param_0];
	ld.param.u64 	%rd2, [_Z25shared_memory_bulletproofPKfPfii_param_1];
	ld.param.u32 	%r16, [_Z25shared_memory_bulletproofPKfPfii_param_2];
	ld.param.u32 	%r17, [_Z25shared_memory_bulletproofPKfPfii_param_3];
	cvta.to.global.u64 	%rd1, %rd3;
	mov.u32 	%r1, %tid.x;
	mov.u32 	%r2, %tid.y;
	mov.u32 	%r18, %ctaid.x;
	mov.u32 	%r19, %ctaid.y;
	shl.b32 	%r20, %r2, 4;
	add.s32 	%r3, %r20, %r1;
	shl.b32 	%r4, %r18, 4;
	shl.b32 	%r5, %r19, 4;
	setp.gt.u32 	%p1, %r3, 323;
	@%p1 bra 	$L__BB2_4;
	cvt.u16.u32 	%rs1, %r3;
	mul.hi.u16 	%rs2, %rs1, 3641;
	cvt.u32.u16 	%r6, %rs2;
	mul.lo.s16 	%rs3, %rs2, 18;
	sub.s16 	%rs4, %rs1, %rs3;
	cvt.u32.u16 	%r7, %rs4;
	add.s32 	%r8, %r4, %r7;
	add.s32 	%r9, %r5, %r6;
	setp.ne.s32 	%p2, %r8, 0;
	setp.le.s32 	%p3, %r8, %r16;
	and.pred  	%p4, %p2, %p3;
	setp.ne.s32 	%p5, %r9, 0;
	setp.le.s32 	%p6, %r9, %r17;
	and.pred  	%p7, %p5, %p6;
	and.pred  	%p9, %p4, %p7;
	not.pred 	%p10, %p9;
	@%p10 bra 	$L__BB2_3;
	add.s32 	%r26, %r9, -1;
	mad.lo.s32 	%r27, %r26, %r16, %r8;
	add.s32 	%r28, %r27, -1;
	mul.wide.u32 	%rd4, %r28, 4;
	add.s64 	%rd5, %rd1, %rd4;
	ld.global.nc.f32 	%f1, [%rd5];
	mov.u32 	%r29, _ZZ25shared_memory_bulletproofPKfPfiiE6s_data;
	mad.lo.s32 	%r30, %r6, 72, %r29;
	shl.b32 	%r31, %r7, 2;
	add.s32 	%r32, %r30, %r31;
	st.shared.f32 	[%r32], %f1;
	bra.uni 	$L__BB2_4;
$L__BB2_3:
	mov.u32 	%r21, _ZZ25shared_memory_bulletproofPKfPfiiE6s_data;
	mad.lo.s32 	%r22, %r6, 72, %r21;
	shl.b32 	%r23, %r7, 2;
	add.s32 	%r24, %r22, %r23;
	mov.b32 	%r25, 0;
	st.shared.u32 	[%r24], %r25;
$L__BB2_4:
	setp.gt.u32 	%p11, %r3, 67;
	@%p11 bra 	$L__BB2_8;
	cvt.u16.u32 	%rs5, %r3;
	add.s16 	%rs6, %rs5, 256;
	mul.hi.u16 	%rs7, %rs6, 3641;
	cvt.u32.u16 	%r10, %rs7;
	mul.lo.s16 	%rs8, %rs7, 18;
	sub.s16 	%rs9, %rs6, %rs8;
	cvt.u32.u16 	%r11, %rs9;
	add.s32 	%r12, %r4, %r11;
	add.s32 	%r33, %r5, %r10;
	setp.ne.s32 	%p12, %r12, 0;
	setp.le.s32 	%p13, %r12, %r16;
	setp.le.s32 	%p14, %r33, %r17;
	and.pred  	%p15, %p13, %p14;
	and.pred  	%p16, %p15, %p12;
	@%p16 bra 	$L__BB2_7;
	mov.u32 	%r34, _ZZ25shared_memory_bulletproofPKfPfiiE6s_data;
	mad.lo.s32 	%r35, %r10, 72, %r34;
	shl.b32 	%r36, %r11, 2;
	add.s32 	%r37, %r35, %r36;
	mov.b32 	%r38, 0;
	st.shared.u32 	[%r37], %r38;
	bra.uni 	$L__BB2_8;
$L__BB2_7:
	add.s32 	%r39, %r33, -1;
	mad.lo.s32 	%r40, %r39, %r16, %r12;
	add.s32 	%r41, %r40, -1;
	mul.wide.u32 	%rd6, %r41, 4;
	add.s64 	%rd7, %rd1, %rd6;
	ld.global.nc.f32 	%f2, [%rd7];
	mov.u32 	%r42, _ZZ25shared_memory_bulletproofPKfPfiiE6s_data;
	mad.lo.s32 	%r43, %r10, 72, %r42;
	shl.b32 	%r44, %r11, 2;
	add.s32 	%r45, %r43, %r44;
	st.shared.f32 	[%r45], %f2;
$L__BB2_8:
	bar.sync 	0;
	add.s32 	%r14, %r4, %r1;
	add.s32 	%r46, %r5, %r2;
	setp.ge.s32 	%p17, %r14, %r16;
	setp.ge.s32 	%p18, %r46, %r17;
	or.pred  	%p19, %p17, %p18;
	@%p19 bra 	$L__BB2_10;
	mov.u32 	%r47, _ZZ25shared_memory_bulletproofPKfPfiiE6s_data;
	mad.lo.s32 	%r48, %r2, 72, %r47;
	shl.b32 	%r49, %r1, 2;
	add.s32 	%r50, %r48, %r49;
	ld.shared.f32 	%f3, [%r50];
	ld.const.f32 	%f4, [c_kernel];
	fma.rn.f32 	%f5, %f3, %f4, 0f00000000;
	ld.shared.f32 	%f6, [%r50+4];
	ld.const.f32 	%f7, [c_kernel+4];
	fma.rn.f32 	%f8, %f6, %f7, %f5;
	ld.shared.f32 	%f9, [%r50+8];
	ld.const.f32 	%f10, [c_kernel+8];
	fma.rn.f32 	%f11, %f9, %f10, %f8;
	ld.shared.f32 	%f12, [%r50+72];
	ld.const.f32 	%f13, [c_kernel+12];
	fma.rn.f32 	%f14, %f12, %f13, %f11;
	ld.shared.f32 	%f15, [%r50+76];
	ld.const.f32 	%f16, [c_kernel+16];
	fma.rn.f32 	%f17, %f15, %f16, %f14;
	ld.shared.f32 	%f18, [%r50+80];
	ld.const.f32 	%f19, [c_kernel+20];
	fma.rn.f32 	%f20, %f18, %f19, %f17;
	ld.shared.f32 	%f21, [%r50+144];
	ld.const.f32 	%f22, [c_kernel+24];
	fma.rn.f32 	%f23, %f21, %f22, %f20;
	ld.shared.f32 	%f24, [%r50+148];
	ld.const.f32 	%f25, [c_kernel+28];
	fma.rn.f32 	%f26, %f24, %f25, %f23;
	ld.shared.f32 	%f27, [%r50+152];
	ld.const.f32 	%f28, [c_kernel+32];
	fma.rn.f32 	%f29, %f27, %f28, %f26;
	mad.lo.s32 	%r51, %r16, %r46, %r14;
	cvta.to.global.u64 	%rd8, %rd2;
	mul.wide.u32 	%rd9, %r51, 4;
	add.s64 	%rd10, %rd8, %rd9;
	st.global.f32 	[%rd10], %f29;
$L__BB2_10:
	ret;

}
	// .globl	_Z28shared_memory_register_tiledPKfPfii
.visible .entry _Z28shared_memory_register_tiledPKfPfii(
	.param .u64 .ptr .align 1 _Z28shared_memory_register_tiledPKfPfii_param_0,
	.param .u64 .ptr .align 1 _Z28shared_memory_register_tiledPKfPfii_param_1,
	.param .u32 _Z28shared_memory_register_tiledPKfPfii_param_2,
	.param .u32 _Z28shared_memory_register_tiledPKfPfii_param_3
)
{
	.reg .pred 	%p<20>;
	.reg .b16 	%rs<10>;
	.reg .b32 	%r<52>;
	.reg .b32 	%f<30>;
	.reg .b64 	%rd<11>;
	// demoted variable
	.shared .align 4 .b8 _ZZ28shared_memory_register_tiledPKfPfiiE6s_data[1296];
	ld.param.u64 	%rd3, [_Z28shared_memory_register_tiledPKfPfii_param_0];
	ld.param.u64 	%rd2, [_Z28shared_memory_register_tiledPKfPfii_param_1];
	ld.param.u32 	%r16, [_Z28shared_memory_register_tiledPKfPfii_param_2];
	ld.param.u32 	%r17, [_Z28shared_memory_register_tiledPKfPfii_param_3];
	cvta.to.global.u64 	%rd1, %rd3;
	mov.u32 	%r1, %tid.x;
	mov.u32 	%r2, %tid.y;
	mov.u32 	%r18, %ctaid.x;
	mov.u32 	%r19, %ctaid.y;
	shl.b32 	%r20, %r2, 4;
	add.s32 	%r3, %r20, %r1;
	shl.b32 	%r4, %r18, 4;
	shl.b32 	%r5, %r19, 4;
	setp.gt.u32 	%p1, %r3, 323;
	@%p1 bra 	$L__BB3_4;
	cvt.u16.u32 	%rs1, %r3;
	mul.hi.u16 	%rs2, %rs1, 3641;
	cvt.u32.u16 	%r6, %rs2;
	mul.lo.s16 	%rs3, %rs2, 18;
	sub.s16 	%rs4, %rs1, %rs3;
	cvt.u32.u16 	%r7, %rs4;
	add.s32 	%r8, %r4, %r7;
	add.s32 	%r9, %r5, %r6;
	setp.ne.s32 	%p2, %r8, 0;
	setp.le.s32 	%p3, %r8, %r16;
	and.pred  	%p4, %p2, %p3;
	setp.ne.s32 	%p5, %r9, 0;
	setp.le.s32 	%p6, %r9, %r17;
	and.pred  	%p7, %p5, %p6;
	and.pred  	%p9, %p4, %p7;
	not.pred 	%p10, %p9;
	@%p10 bra 	$L__BB3_3;
	add.s32 	%r26, %r9, -1;
	mad.lo.s32 	%r27, %r26, %r16, %r8;
	add.s32 	%r28, %r27, -1;
	mul.wide.u32 	%rd4, %r28, 4;
	add.s64 	%rd5, %rd1, %rd4;
	ld.global.nc.f32 	%f1, [%rd5];
	mov.u32 	%r29, _ZZ28shared_memory_register_tiledPKfPfiiE6s_data;
	mad.lo.s32 	%r30, %r6, 72, %r29;
	shl.b32 	%r31, %r7, 2;
	add.s32 	%r32, %r30, %r31;
	st.shared.f32 	[%r32], %f1;
	bra.uni 	$L__BB3_4;
$L__BB3_3:
	mov.u32 	%r21, _ZZ28shared_memory_register_tiledPKfPfiiE6s_data;
	mad.lo.s32 	%r22, %r6, 72, %r21;
	shl.b32 	%r23, %r7, 2;
	add.s32 	%r24, %r22, %r23;
	mov.b32 	%r25, 0;
	st.shared.u32 	[%r24], %r25;
$L__BB3_4:
	setp.gt.u32 	%p11, %r3, 67;
	@%p11 bra 	$L__BB3_8;
	cvt.u16.u32 	%rs5, %r3;
	add.s16 	%rs6, %rs5, 256;
	mul.hi.u16 	%rs7, %rs6, 3641;
	cvt.u32.u16 	%r10, %rs7;
	mul.lo.s16 	%rs8, %rs7, 18;
	sub.s16 	%rs9, %rs6, %rs8;
	cvt.u32.u16 	%r11, %rs9;
	add.s32 	%r12, %r4, %r11;
	add.s32 	%r33, %r5, %r10;
	setp.ne.s32 	%p12, %r12, 0;
	setp.le.s32 	%p13, %r12, %r16;
	setp.le.s32 	%p14, %r33, %r17;
	and.pred  	%p15, %p13, %p14;
	and.pred  	%p16, %p15, %p12;
	@%p16 bra 	$L__BB3_7;
	mov.u32 	%r34, _ZZ28shared_memory_register_tiledPKfPfiiE6s_data;
	mad.lo.s32 	%r35, %r10, 72, %r34;
	shl.b32 	%r36, %r11, 2;
	add.s32 	%r37, %r35, %r36;
	mov.b32 	%r38, 0;
	st.shared.u32 	[%r37], %r38;
	bra.uni 	$L__BB3_8;
$L__BB3_7:
	add.s32 	%r39, %r33, -1;
	mad.lo.s32 	%r40, %r39, %r16, %r12;
	add.s32 	%r41, %r40, -1;
	mul.wide.u32 	%rd6, %r41, 4;
	add.s64 	%rd7, %rd1, %rd6;
	ld.global.nc.f32 	%f2, [%rd7];
	mov.u32 	%r42, _ZZ28shared_memory_register_tiledPKfPfiiE6s_data;
	mad.lo.s32 	%r43, %r10, 72, %r42;
	shl.b32 	%r44, %r11, 2;
	add.s32 	%r45, %r43, %r44;
	st.shared.f32 	[%r45], %f2;
$L__BB3_8:
	bar.sync 	0;
	add.s32 	%r14, %r4, %r1;
	add.s32 	%r46, %r5, %r2;
	setp.ge.s32 	%p17, %r14, %r16;
	setp.ge.s32 	%p18, %r46, %r17;
	or.pred  	%p19, %p17, %p18;
	@%p19 bra 	$L__BB3_10;
	mov.u32 	%r47, _ZZ28shared_memory_register_tiledPKfPfiiE6s_data;
	mad.lo.s32 	%r48, %r2, 72, %r47;
	shl.b32 	%r49, %r1, 2;
	add.s32 	%r50, %r48, %r49;
	ld.shared.f32 	%f3, [%r50];
	ld.shared.f32 	%f4, [%r50+4];
	ld.shared.f32 	%f5, [%r50+8];
	ld.shared.f32 	%f6, [%r50+72];
	ld.shared.f32 	%f7, [%r50+76];
	ld.shared.f32 	%f8, [%r50+80];
	ld.shared.f32 	%f9, [%r50+144];
	ld.shared.f32 	%f10, [%r50+148];
	ld.shared.f32 	%f11, [%r50+152];
	ld.const.f32 	%f12, [c_kernel];
	ld.const.f32 	%f13, [c_kernel+4];
	mul.f32 	%f14, %f4, %f13;
	fma.rn.f32 	%f15, %f3, %f12, %f14;
	ld.const.f32 	%f16, [c_kernel+8];
	fma.rn.f32 	%f17, %f5, %f16, %f15;
	ld.const.f32 	%f18, [c_kernel+12];
	fma.rn.f32 	%f19, %f6, %f18, %f17;
	ld.const.f32 	%f20, [c_kernel+16];
	fma.rn.f32 	%f21, %f7, %f20, %f19;
	ld.const.f32 	%f22, [c_kernel+20];
	fma.rn.f32 	%f23, %f8, %f22, %f21;
	ld.const.f32 	%f24, [c_kernel+24];
	fma.rn.f32 	%f25, %f9, %f24, %f23;
	ld.const.f32 	%f26, [c_kernel+28];
	fma.rn.f32 	%f27, %f10, %f26, %f25;
	ld.const.f32 	%f28, [c_kernel+32];
	fma.rn.f32 	%f29, %f11, %f28, %f27;
	mad.lo.s32 	%r51, %r16, %r46, %r14;
	cvta.to.global.u64 	%rd8, %rd2;
	mul.wide.u32 	%rd9, %r51, 4;
	add.s64 	%rd10, %rd8, %rd9;
	st.global.f32 	[%rd10], %f29;
$L__BB3_10:
	ret;

}


// ===== COMPILED SASS (sm_100) =====

	.target	sm_100

	.elftype	@"ET_EXEC"


//--------------------- .note.nv.tkinfo           --------------------------
	.section	.note.nv.tkinfo,"",@"SHT_NOTE"
	.sectionflags	@"SHF_NOTE_NV_TKINFO"
	.tkinfo
        /*0018*/ 	.word	0x00000002
        /*0030*/ 	.string	""
        /*0030*/ 	.string	"ptxas"
        /*0030*/ 	.string	"Cuda compilation tools, release 13.0, V13.0.88"
        /*0030*/ 	.string	"Build cuda_13.0.r13.0/compiler.36424714_0"
        /*0030*/ 	.string	"-arch sm_100 -m 64 "



//--------------------- .note.nv.cuinfo           --------------------------
	.section	.note.nv.cuinfo,"",@"SHT_NOTE"
	.sectionflags	@"SHF_NOTE_NV_CUINFO"
        /*0018*/ 	.short	0x0002
        /*001a*/ 	.short	0x0064
        /*001c*/ 	.short	0x0082
	.zero		2


//--------------------- .nv.info                  --------------------------
	.section	.nv.info,"",@"SHT_CUDA_INFO"
	.align	4


	//----- nvinfo : EIATTR_REGCOUNT
	.align		4
        /*0000*/ 	.byte	0x04, 0x2f
        /*0002*/ 	.short	(.L_2 - .L_1)
	.align		4
.L_1:
        /*0004*/ 	.word	index@(_Z27naive_convolution_correctedPKfPfii)
        /*0008*/ 	.word	0x0000001c


	//----- nvinfo : EIATTR_FRAME_SIZE
	.align		4
.L_2:
        /*000c*/ 	.byte	0x04, 0x11
        /*000e*/ 	.short	(.L_4 - .L_3)
	.align		4
.L_3:
        /*0010*/ 	.word	index@(_Z27naive_convolution_correctedPKfPfii)
        /*0014*/ 	.word	0x00000000


	//----- nvinfo : EIATTR_REGCOUNT
	.align		4
.L_4:
        /*0018*/ 	.byte	0x04, 0x2f
        /*001a*/ 	.short	(.L_6 - .L_5)
	.align		4
.L_5:
        /*001c*/ 	.word	index@(_Z24shared_memory_systematicPKfPfii)
        /*0020*/ 	.word	0x00000016


	//----- nvinfo : EIATTR_FRAME_SIZE
	.align		4
.L_6:
        /*0024*/ 	.byte	0x04, 0x11
        /*0026*/ 	.short	(.L_8 - .L_7)
	.align		4
.L_7:
        /*0028*/ 	.word	index@(_Z24shared_memory_systematicPKfPfii)
        /*002c*/ 	.word	0x00000000


	//----- nvinfo : EIATTR_REGCOUNT
	.align		4
.L_8:
        /*0030*/ 	.byte	0x04, 0x2f
        /*0032*/ 	.short	(.L_10 - .L_9)
	.align		4
.L_9:
        /*0034*/ 	.word	index@(_Z25shared_memory_bulletproofPKfPfii)
        /*0038*/ 	.word	0x00000016


	//----- nvinfo : EIATTR_FRAME_SIZE
	.align		4
.L_10:
        /*003c*/ 	.byte	0x04, 0x11
        /*003e*/ 	.short	(.L_12 - .L_11)
	.align		4
.L_11:
        /*0040*/ 	.word	index@(_Z25shared_memory_bulletproofPKfPfii)
        /*0044*/ 	.word	0x00000000


	//----- nvinfo : EIATTR_REGCOUNT
	.align		4
.L_12:
        /*0048*/ 	.byte	0x04, 0x2f
        /*004a*/ 	.short	(.L_14 - .L_13)
	.align		4
.L_13:
        /*004c*/ 	.word	index@(_Z28shared_memory_register_tiledPKfPfii)
        /*0050*/ 	.word	0x00000010


	//----- nvinfo : EIATTR_FRAME_SIZE
	.align		4
.L_14:
        /*0054*/ 	.byte	0x04, 0x11
        /*0056*/ 	.short	(.L_16 - .L_15)
	.align		4
.L_15:
        /*0058*/ 	.word	index@(_Z28shared_memory_register_tiledPKfPfii)
        /*005c*/ 	.word	0x00000000


	//----- nvinfo : EIATTR_MIN_STACK_SIZE
	.align		4
.L_16:
        /*0060*/ 	.byte	0x04, 0x12
        /*0062*/ 	.short	(.L_18 - .L_17)
	.align		4
.L_17:
        /*0064*/ 	.word	index@(_Z28shared_memory_register_tiledPKfPfii)
        /*0068*/ 	.word	0x00000000


	//----- nvinfo : EIATTR_MIN_STACK_SIZE
	.align		4
.L_18:
        /*006c*/ 	.byte	0x04, 0x12
        /*006e*/ 	.short	(.L_20 - .L_19)
	.align		4
.L_19:
        /*0070*/ 	.word	index@(_Z25shared_memory_bulletproofPKfPfii)
        /*0074*/ 	.word	0x00000000


	//----- nvinfo : EIATTR_MIN_STACK_SIZE
	.align		4
.L_20:
        /*0078*/ 	.byte	0x04, 0x12
        /*007a*/ 	.short	(.L_22 - .L_21)
	.align		4
.L_21:
        /*007c*/ 	.word	index@(_Z24shared_memory_systematicPKfPfii)
        /*0080*/ 	.word	0x00000000


	//----- nvinfo : EIATTR_MIN_STACK_SIZE
	.align		4
.L_22:
        /*0084*/ 	.byte	0x04, 0x12
        /*0086*/ 	.short	(.L_24 - .L_23)
	.align		4
.L_23:
        /*0088*/ 	.word	index@(_Z27naive_convolution_correctedPKfPfii)
        /*008c*/ 	.word	0x00000000
.L_24:


//--------------------- .nv.compat                --------------------------
	.section	.nv.compat,"",@"SHT_CUDA_COMPAT_INFO"
	.align	4
        /*0000*/ 	.byte	0x02, 0x09, 0x00, 0x00, 0x02, 0x02, 0x01, 0x00, 0x02, 0x05, 0x05, 0x00, 0x03, 0x07, 0x01, 0x01
        /*0010*/ 	.byte	0x02, 0x03, 0x00, 0x00, 0x02, 0x06, 0x01, 0x00, 0x04, 0x0b, 0x08, 0x00, 0x09, 0x00, 0x00, 0x00
        /*0020*/ 	.byte	0x00, 0x00, 0x00, 0x00


//--------------------- .nv.info._Z28shared_memory_register_tiledPKfPfii --------------------------
	.section	.nv.info._Z28shared_memory_register_tiledPKfPfii,"",@"SHT_CUDA_INFO"
	.sectionflags	@""
	.align	4


	//----- nvinfo : EIATTR_CUDA_API_VERSION
	.align		4
        /*0000*/ 	.byte	0x04, 0x37
        /*0002*/ 	.short	(.L_26 - .L_25)
.L_25:
        /*0004*/ 	.word	0x00000082


	//----- nvinfo : EIATTR_KPARAM_INFO
	.align		4
.L_26:
        /*0008*/ 	.byte	0x04, 0x17
        /*000a*/ 	.short	(.L_28 - .L_27)
.L_27:
        /*000c*/ 	.word	0x00000000
        /*0010*/ 	.short	0x0003
        /*0012*/ 	.short	0x0014
        /*0014*/ 	.byte	0x00, 0xf0, 0x11, 0x00


	//----- nvinfo : EIATTR_KPARAM_INFO
	.align		4
.L_28:
        /*0018*/ 	.byte	0x04, 0x17
        /*001a*/ 	.short	(.L_30 - .L_29)
.L_29:
        /*001c*/ 	.word	0x00000000
        /*0020*/ 	.short	0x0002
        /*0022*/ 	.short	0x0010
        /*0024*/ 	.byte	0x00, 0xf0, 0x11, 0x00


	//----- nvinfo : EIATTR_KPARAM_INFO
	.align		4
.L_30:
        /*0028*/ 	.byte	0x04, 0x17
        /*002a*/ 	.short	(.L_32 - .L_31)
.L_31:
        /*002c*/ 	.word	0x00000000
        /*0030*/ 	.short	0x0001
        /*0032*/ 	.short	0x0008
        /*0034*/ 	.byte	0x00, 0xf5, 0x21, 0x00


	//----- nvinfo : EIATTR_KPARAM_INFO
	.align		4
.L_32:
        /*0038*/ 	.byte	0x04, 0x17
        /*003a*/ 	.short	(.L_34 - .L_33)
.L_33:
        /*003c*/ 	.word	0x00000000
        /*0040*/ 	.short	0x0000
        /*0042*/ 	.short	0x0000
        /*0044*/ 	.byte	0x00, 0xf5, 0x21, 0x00


	//----- nvinfo : EIATTR_SPARSE_MMA_MASK
	.align		4
.L_34:
        /*0048*/ 	.byte	0x03, 0x50
        /*004a*/ 	.short	0x0000


	//----- nvinfo : EIATTR_MAXREG_COUNT
	.align		4
        /*004c*/ 	.byte	0x03, 0x1b
        /*004e*/ 	.short	0x00ff


	//----- nvinfo : EIATTR_NUM_BARRIERS
	.align		4
        /*0050*/ 	.byte	0x02, 0x4c
        /*0052*/ 	.byte	0x01
	.zero		1


	//----- nvinfo : EIATTR_MERCURY_ISA_VERSION
	.align		4
        /*0054*/ 	.byte	0x03, 0x5f
        /*0056*/ 	.short	0x0101


	//----- nvinfo : EIATTR_VRC_CTA_INIT_COUNT
	.align		4
        /*0058*/ 	.byte	0x02, 0x4a
	.zero		1
	.zero		1


	//----- nvinfo : EIATTR_EXIT_INSTR_OFFSETS
	.align		4
        /*005c*/ 	.byte	0x04, 0x1c
        /*005e*/ 	.short	(.L_36 - .L_35)


	//   ....[0]....
.L_35:
        /*0060*/ 	.word	0x000005d0


	//   ....[1]....
        /*0064*/ 	.word	0x000007c0


	//----- nvinfo : EIATTR_CRS_STACK_SIZE
	.align		4
.L_36:
        /*0068*/ 	.byte	0x04, 0x1e
        /*006a*/ 	.short	(.L_38 - .L_37)
.L_37:
        /*006c*/ 	.word	0x00000000


	//----- nvinfo : EIATTR_CBANK_PARAM_SIZE
	.align		4
.L_38:
        /*0070*/ 	.byte	0x03, 0x19
        /*0072*/ 	.short	0x0018


	//----- nvinfo : EIATTR_PARAM_CBANK
	.align		4
        /*0074*/ 	.byte	0x04, 0x0a
        /*0076*/ 	.short	(.L_40 - .L_39)
	.align		4
.L_39:
        /*0078*/ 	.word	index@(.nv.constant0._Z28shared_memory_register_tiledPKfPfii)
        /*007c*/ 	.short	0x0380
        /*007e*/ 	.short	0x0018


	//----- nvinfo : EIATTR_SW_WAR
	.align		4
.L_40:
        /*0080*/ 	.byte	0x04, 0x36
        /*0082*/ 	.short	(.L_42 - .L_41)
.L_41:
        /*0084*/ 	.word	0x00000008
.L_42:


//--------------------- .nv.info._Z25shared_memory_bulletproofPKfPfii --------------------------
	.section	.nv.info._Z25shared_memory_bulletproofPKfPfii,"",@"SHT_CUDA_INFO"
	.sectionflags	@""
	.align	4


	//----- nvinfo : EIATTR_CUDA_API_VERSION
	.align		4
        /*0000*/ 	.byte	0x04, 0x37
        /*0002*/ 	.short	(.L_44 - .L_43)
.L_43:
        /*0004*/ 	.word	0x00000082


	//----- nvinfo : EIATTR_KPARAM_INFO
	.align		4
.L_44:
        /*0008*/ 	.byte	0x04, 0x17
        /*000a*/ 	.short	(.L_46 - .L_45)
.L_45:
        /*000c*/ 	.word	0x00000000
        /*0010*/ 	.short	0x0003
        /*0012*/ 	.short	0x0014
        /*0014*/ 	.byte	0x00, 0xf0, 0x11, 0x00


	//----- nvinfo : EIATTR_KPARAM_INFO
	.align		4
.L_46:
        /*0018*/ 	.byte	0x04, 0x17
        /*001a*/ 	.short	(.L_48 - .L_47)
.L_47:
        /*001c*/ 	.word	0x00000000
        /*0020*/ 	.short	0x0002
        /*0022*/ 	.short	0x0010
        /*0024*/ 	.byte	0x00, 0xf0, 0x11, 0x00


	//----- nvinfo : EIATTR_KPARAM_INFO
	.align		4
.L_48:
        /*0028*/ 	.byte	0x04, 0x17
        /*002a*/ 	.short	(.L_50 - .L_49)
.L_49:
        /*002c*/ 	.word	0x00000000
        /*0030*/ 	.short	0x0001
        /*0032*/ 	.short	0x0008
        /*0034*/ 	.byte	0x00, 0xf5, 0x21, 0x00


	//----- nvinfo : EIATTR_KPARAM_INFO
	.align		4
.L_50:
        /*0038*/ 	.byte	0x04, 0x17
        /*003a*/ 	.short	(.L_52 - .L_51)
.L_51:
        /*003c*/ 	.word	0x00000000
        /*0040*/ 	.short	0x0000
        /*0042*/ 	.short	0x0000
        /*0044*/ 	.byte	0x00, 0xf5, 0x21, 0x00


	//----- nvinfo : EIATTR_SPARSE_MMA_MASK
	.align		4
.L_52:
        /*0048*/ 	.byte	0x03, 0x50
        /*004a*/ 	.short	0x0000


	//----- nvinfo : EIATTR_MAXREG_COUNT
	.align		4
        /*004c*/ 	.byte	0x03, 0x1b
        /*004e*/ 	.short	0x00ff


	//----- nvinfo : EIATTR_NUM_BARRIERS
	.align		4
        /*0050*/ 	.byte	0x02, 0x4c
        /*0052*/ 	.byte	0x01
	.zero		1


	//----- nvinfo : EIATTR_MERCURY_ISA_VERSION
	.align		4
        /*0054*/ 	.byte	0x03, 0x5f
        /*0056*/ 	.short	0x0101


	//----- nvinfo : EIATTR_VRC_CTA_INIT_COUNT
	.align		4
        /*0058*/ 	.byte	0x02, 0x4a
	.zero		1
	.zero		1


	//----- nvinfo : EIATTR_EXIT_INSTR_OFFSETS
	.align		4
        /*005c*/ 	.byte	0x04, 0x1c
        /*005e*/ 	.short	(.L_54 - .L_53)


	//   ....[0]....
.L_53:
        /*0060*/ 	.word	0x000005d0


	//   ....[1]....
        /*0064*/ 	.word	0x000007c0


	//----- nvinfo : EIATTR_CRS_STACK_SIZE
	.align		4
.L_54:
        /*0068*/ 	.byte	0x04, 0x1e
        /*006a*/ 	.short	(.L_56 - .L_55)
.L_55:
        /*006c*/ 	.word	0x00000000


	//----- nvinfo : EIATTR_CBANK_PARAM_SIZE
	.align		4
.L_56:
        /*0070*/ 	.byte	0x03, 0x19
        /*0072*/ 	.short	0x0018


	//----- nvinfo : EIATTR_PARAM_CBANK
	.align		4
        /*0074*/ 	.byte	0x04, 0x0a
        /*0076*/ 	.short	(.L_58 - .L_57)
	.align		4
.L_57:
        /*0078*/ 	.word	index@(.nv.constant0._Z25shared_memory_bulletproofPKfPfii)
        /*007c*/ 	.short	0x0380
        /*007e*/ 	.short	0x0018


	//----- nvinfo : EIATTR_SW_WAR
	.align		4
.L_58:
        /*0080*/ 	.byte	0x04, 0x36
        /*0082*/ 	.short	(.L_60 - .L_59)
.L_59:
        /*0084*/ 	.word	0x00000008
.L_60:


//--------------------- .nv.info._Z24shared_memory_systematicPKfPfii --------------------------
	.section	.nv.info._Z24shared_memory_systematicPKfPfii,"",@"SHT_CUDA_INFO"
	.sectionflags	@""
	.align	4


	//----- nvinfo : EIATTR_CUDA_API_VERSION
	.align		4
        /*0000*/ 	.byte	0x04, 0x37
        /*0002*/ 	.short	(.L_62 - .L_61)
.L_61:
        /*0004*/ 	.word	0x00000082


	//----- nvinfo : EIATTR_KPARAM_INFO
	.align		4
.L_62:
        /*0008*/ 	.byte	0x04, 0x17
        /*000a*/ 	.short	(.L_64 - .L_63)
.L_63:
        /*000c*/ 	.word	0x00000000
        /*0010*/ 	.short	0x0003
        /*0012*/ 	.short	0x0014
        /*0014*/ 	.byte	0x00, 0xf0, 0x11, 0x00


	//----- nvinfo : EIATTR_KPARAM_INFO
	.align		4
.L_64:
        /*0018*/ 	.byte	0x04, 0x17
        /*001a*/ 	.short	(.L_66 - .L_65)
.L_65:
        /*001c*/ 	.word	0x00000000
        /*0020*/ 	.short	0x0002
        /*0022*/ 	.short	0x0010
        /*0024*/ 	.byte	0x00, 0xf0, 0x11, 0x00


	//----- nvinfo : EIATTR_KPARAM_INFO
	.align		4
.L_66:
        /*0028*/ 	.byte	0x04, 0x17
        /*002a*/ 	.short	(.L_68 - .L_67)
.L_67:
        /*002c*/ 	.word	0x00000000
        /*0030*/ 	.short	0x0001
        /*0032*/ 	.short	0x0008
        /*0034*/ 	.byte	0x00, 0xf5, 0x21, 0x00


	//----- nvinfo : EIATTR_KPARAM_INFO
	.align		4
.L_68:
        /*0038*/ 	.byte	0x04, 0x17
        /*003a*/ 	.short	(.L_70 - .L_69)
.L_69:
        /*003c*/ 	.word	0x00000000
        /*0040*/ 	.short	0x0000
        /*0042*/ 	.short	0x0000
        /*0044*/ 	.byte	0x00, 0xf5, 0x21, 0x00


	//----- nvinfo : EIATTR_SPARSE_MMA_MASK
	.align		4
.L_70:
        /*0048*/ 	.byte	0x03, 0x50
        /*004a*/ 	.short	0x0000


	//----- nvinfo : EIATTR_MAXREG_COUNT
	.align		4
        /*004c*/ 	.byte	0x03, 0x1b
        /*004e*/ 	.short	0x00ff


	//----- nvinfo : EIATTR_NUM_BARRIERS
	.align		4
        /*0050*/ 	.byte	0x02, 0x4c
        /*0052*/ 	.byte	0x01
	.zero		1


	//----- nvinfo : EIATTR_MERCURY_ISA_VERSION
	.align		4
        /*0054*/ 	.byte	0x03, 0x5f
        /*0056*/ 	.short	0x0101


	//----- nvinfo : EIATTR_VRC_CTA_INIT_COUNT
	.align		4
        /*0058*/ 	.byte	0x02, 0x4a
	.zero		1
	.zero		1


	//----- nvinfo : EIATTR_EXIT_INSTR_OFFSETS
	.align		4
        /*005c*/ 	.byte	0x04, 0x1c
        /*005e*/ 	.short	(.L_72 - .L_71)


	//   ....[0]....
.L_71:
        /*0060*/ 	.word	0x000005d0


	//   ....[1]....
        /*0064*/ 	.word	0x000007c0


	//----- nvinfo : EIATTR_CRS_STACK_SIZE
	.align		4
.L_72:
        /*0068*/ 	.byte	0x04, 0x1e
        /*006a*/ 	.short	(.L_74 - .L_73)
.L_73:
        /*006c*/ 	.word	0x00000000


	//----- nvinfo : EIATTR_CBANK_PARAM_SIZE
	.align		4
.L_74:
        /*0070*/ 	.byte	0x03, 0x19
        /*0072*/ 	.short	0x0018


	//----- nvinfo : EIATTR_PARAM_CBANK
	.align		4
        /*0074*/ 	.byte	0x04, 0x0a
        /*0076*/ 	.short	(.L_76 - .L_75)
	.align		4
.L_75:
        /*0078*/ 	.word	index@(.nv.constant0._Z24shared_memory_systematicPKfPfii)
        /*007c*/ 	.short	0x0380
        /*007e*/ 	.short	0x0018


	//----- nvinfo : EIATTR_SW_WAR
	.align		4
.L_76:
        /*0080*/ 	.byte	0x04, 0x36
        /*0082*/ 	.short	(.L_78 - .L_77)
.L_77:
        /*0084*/ 	.word	0x00000008
.L_78:


//--------------------- .nv.info._Z27naive_convolution_correctedPKfPfii --------------------------
	.section	.nv.info._Z27naive_convolution_correctedPKfPfii,"",@"SHT_CUDA_INFO"
	.sectionflags	@""
	.align	4


	//----- nvinfo : EIATTR_CUDA_API_VERSION
	.align		4
        /*0000*/ 	.byte	0x04, 0x37
        /*0002*/ 	.short	(.L_80 - .L_79)
.L_79:
        /*0004*/ 	.word	0x00000082


	//----- nvinfo : EIATTR_KPARAM_INFO
	.align		4
.L_80:
        /*0008*/ 	.byte	0x04, 0x17
        /*000a*/ 	.short	(.L_82 - .L_81)
.L_81:
        /*000c*/ 	.word	0x00000000
        /*0010*/ 	.short	0x0003
        /*0012*/ 	.short	0x0014
        /*0014*/ 	.byte	0x00, 0xf0, 0x11, 0x00


	//----- nvinfo : EIATTR_KPARAM_INFO
	.align		4
.L_82:
        /*0018*/ 	.byte	0x04, 0x17
        /*001a*/ 	.short	(.L_84 - .L_83)
.L_83:
        /*001c*/ 	.word	0x00000000
        /*0020*/ 	.short	0x0002
        /*0022*/ 	.short	0x0010
        /*0024*/ 	.byte	0x00, 0xf0, 0x11, 0x00


	//----- nvinfo : EIATTR_KPARAM_INFO
	.align		4
.L_84:
        /*0028*/ 	.byte	0x04, 0x17
        /*002a*/ 	.short	(.L_86 - .L_85)
.L_85:
        /*002c*/ 	.word	0x00000000
        /*0030*/ 	.short	0x0001
        /*0032*/ 	.short	0x0008
        /*0034*/ 	.byte	0x00, 0xf5, 0x21, 0x00


	//----- nvinfo : EIATTR_KPARAM_INFO
	.align		4
.L_86:
        /*0038*/ 	.byte	0x04, 0x17
        /*003a*/ 	.short	(.L_88 - .L_87)
.L_87:
        /*003c*/ 	.word	0x00000000
        /*0040*/ 	.short	0x0000
        /*0042*/ 	.short	0x0000
        /*0044*/ 	.byte	0x00, 0xf5, 0x21, 0x00


	//----- nvinfo : EIATTR_SPARSE_MMA_MASK
	.align		4
.L_88:
        /*0048*/ 	.byte	0x03, 0x50
        /*004a*/ 	.short	0x0000


	//----- nvinfo : EIATTR_MAXREG_COUNT
	.align		4
        /*004c*/ 	.byte	0x03, 0x1b
        /*004e*/ 	.short	0x00ff


	//----- nvinfo : EIATTR_MERCURY_ISA_VERSION
	.align		4
        /*0050*/ 	.byte	0x03, 0x5f
        /*0052*/ 	.short	0x0101


	//----- nvinfo : EIATTR_VRC_CTA_INIT_COUNT
	.align		4
        /*0054*/ 	.byte	0x02, 0x4a
	.zero		1
	.zero		1


	//----- nvinfo : EIATTR_EXIT_INSTR_OFFSETS
	.align		4
        /*0058*/ 	.byte	0x04, 0x1c
        /*005a*/ 	.short	(.L_90 - .L_89)


	//   ....[0]....
.L_89:
        /*005c*/ 	.word	0x000000c0


	//   ....[1]....
        /*0060*/ 	.word	0x000008d0


	//----- nvinfo : EIATTR_CRS_STACK_SIZE
	.align		4
.L_90:
        /*0064*/ 	.byte	0x04, 0x1e
        /*0066*/ 	.short	(.L_92 - .L_91)
.L_91:
        /*0068*/ 	.word	0x00000000


	//----- nvinfo : EIATTR_CBANK_PARAM_SIZE
	.align		4
.L_92:
        /*006c*/ 	.byte	0x03, 0x19
        /*006e*/ 	.short	0x0018


	//----- nvinfo : EIATTR_PARAM_CBANK
	.align		4
        /*0070*/ 	.byte	0x04, 0x0a
        /*0072*/ 	.short	(.L_94 - .L_93)
	.align		4
.L_93:
        /*0074*/ 	.word	index@(.nv.constant0._Z27naive_convolution_correctedPKfPfii)
        /*0078*/ 	.short	0x0380
        /*007a*/ 	.short	0x0018


	//----- nvinfo : EIATTR_SW_WAR
	.align		4
.L_94:
        /*007c*/ 	.byte	0x04, 0x36
        /*007e*/ 	.short	(.L_96 - .L_95)
.L_95:
        /*0080*/ 	.word	0x00000008
.L_96:


//--------------------- .nv.callgraph             --------------------------
	.section	.nv.callgraph,"",@"SHT_CUDA_CALLGRAPH"
	.align	4
	.sectionentsize	8
	.align		4
        /*0000*/ 	.word	0x00000000
	.align		4
        /*0004*/ 	.word	0xffffffff
	.align		4
        /*0008*/ 	.word	0x00000000
	.align		4
        /*000c*/ 	.word	0xfffffffe
	.align		4
        /*0010*/ 	.word	0x00000000
	.align		4
        /*0014*/ 	.word	0xfffffffd
	.align		4
        /*0018*/ 	.word	0x00000000
	.align		4
        /*001c*/ 	.word	0xfffffffc


//--------------------- .nv.constant3             --------------------------
	.section	.nv.constant3,"a",@progbits
	.align	4
.nv.constant3:
	.type		c_kernel,@object
	.size		c_kernel,(.L_0 - c_kernel)
c_kernel:
	.zero		196
.L_0:


//--------------------- .text._Z28shared_memory_register_tiledPKfPfii --------------------------
	.section	.text._Z28shared_memory_register_tiledPKfPfii,"ax",@progbits
	.align	128
        .global         _Z28shared_memory_register_tiledPKfPfii
        .type           _Z28shared_memory_register_tiledPKfPfii,@function
        .size           _Z28shared_memory_register_tiledPKfPfii,(.L_x_22 - _Z28shared_memory_register_tiledPKfPfii)
        .other          _Z28shared_memory_register_tiledPKfPfii,@"STO_CUDA_ENTRY STV_DEFAULT"
_Z28shared_memory_register_tiledPKfPfii:
.text._Z28shared_memory_register_tiledPKfPfii:
[----:B------:R-:W-:Y:S01]  /*0000*/  LDC R1, c[0x0][0x37c] ;  /* 0x0000df00ff017b82 */ /* 0x000fe20000000800 */
[----:B------:R-:W0:Y:S01]  /*0010*/  S2R R0, SR_TID.X ;  /* 0x0000000000007919 */ /* 0x000e220000002100 */
[----:B------:R-:W1:Y:S01]  /*0020*/  LDCU.64 UR4, c[0x0][0x358] ;  /* 0x00006b00ff0477ac */ /* 0x000e620008000a00 */
[----:B------:R-:W-:Y:S01]  /*0030*/  BSSY.RECONVERGENT B0, `(.L_x_0) ;  /* 0x000002c000007945 */ /* 0x000fe20003800200 */
[----:B------:R-:W0:Y:S01]  /*0040*/  S2R R3, SR_TID.Y ;  /* 0x0000000000037919 */ /* 0x000e220000002200 */
[----:B------:R-:W2:Y:S01]  /*0050*/  S2R R5, SR_CTAID.X ;  /* 0x0000000000057919 */ /* 0x000ea20000002500 */
[----:B------:R-:W3:Y:S01]  /*0060*/  S2R R2, SR_CTAID.Y ;  /* 0x0000000000027919 */ /* 0x000ee20000002600 */
[----:B0-----:R-:W-:-:S05]  /*0070*/  IMAD R4, R3, 0x10, R0 ;  /* 0x0000001003047824 */ /* 0x001fca00078e0200 */
[----:B------:R-:W-:-:S13]  /*0080*/  ISETP.GT.U32.AND P0, PT, R4, 0x143, PT ;  /* 0x000001430400780c */ /* 0x000fda0003f04070 */
[----:B-123--:R-:W-:Y:S05]  /*0090*/  @P0 BRA `(.L_x_1) ;  /* 0x0000000000940947 */ /* 0x00efea0003800000 */
[----:B------:R-:W-:-:S05]  /*00a0*/  LOP3.LUT R6, R4, 0xffff, RZ, 0xc0, !PT ;  /* 0x0000ffff04067812 */ /* 0x000fca00078ec0ff */
[----:B------:R-:W-:-:S05]  /*00b0*/  IMAD R6, R6, 0xe39, RZ ;  /* 0x00000e3906067824 */ /* 0x000fca00078e02ff */
[----:B------:R-:W-:Y:S02]  /*00c0*/  SHF.R.U32.HI R9, RZ, 0x10, R6 ;  /* 0x00000010ff097819 */ /* 0x000fe40000011606 */
[----:B------:R-:W0:Y:S02]  /*00d0*/  LDC.64 R6, c[0x0][0x390] ;  /* 0x0000e400ff067b82 */ /* 0x000e240000000a00 */
[----:B------:R-:W-:Y:S01]  /*00e0*/  PRMT R8, R9, 0x9910, RZ ;  /* 0x0000991009087816 */ /* 0x000fe200000000ff */
[----:B------:R-:W-:-:S04]  /*00f0*/  IMAD R12, R2, 0x10, R9 ;  /* 0x00000010020c7824 */ /* 0x000fc800078e0209 */
[----:B------:R-:W-:-:S04]  /*0100*/  IMAD R8, R8, 0x12, RZ ;  /* 0x0000001208087824 */ /* 0x000fc800078e02ff */
[----:B------:R-:W-:-:S05]  /*0110*/  IMAD.MOV R8, RZ, RZ, -R8 ;  /* 0x000000ffff087224 */ /* 0x000fca00078e0a08 */
[----:B------:R-:W-:-:S04]  /*0120*/  PRMT R11, R8, 0x7710, RZ ;  /* 0x00007710080b7816 */ /* 0x000fc800000000ff */
[----:B------:R-:W-:-:S04]  /*0130*/  IADD3 R8, PT, PT, R4, R11, RZ ;  /* 0x0000000b04087210 */ /* 0x000fc80007ffe0ff */
[----:B------:R-:W-:Y:S02]  /*0140*/  LOP3.LUT R8, R8, 0xffff, RZ, 0xc0, !PT ;  /* 0x0000ffff08087812 */ /* 0x000fe400078ec0ff */
[----:B0-----:R-:W-:-:S03]  /*0150*/  ISETP.GT.AND P0, PT, R12, R7, PT ;  /* 0x000000070c00720c */ /* 0x001fc60003f04270 */
[----:B------:R-:W-:Y:S01]  /*0160*/  IMAD R13, R5, 0x10, R8 ;  /* 0x00000010050d7824 */ /* 0x000fe200078e0208 */
[----:B------:R-:W-:-:S04]  /*0170*/  ISETP.NE.AND P0, PT, R12, RZ, !P0 ;  /* 0x000000ff0c00720c */ /* 0x000fc80004705270 */
[----:B------:R-:W-:-:S04]  /*0180*/  ISETP.GT.AND P1, PT, R13, R6, PT ;  /* 0x000000060d00720c */ /* 0x000fc80003f24270 */
[----:B------:R-:W-:-:S04]  /*0190*/  ISETP.NE.AND P1, PT, R13, RZ, !P1 ;  /* 0x000000ff0d00720c */ /* 0x000fc80004f25270 */
[----:B------:R-:W-:-:S13]  /*01a0*/  PLOP3.LUT P0, PT, P1, P0, PT, 0x80, 0x8 ;  /* 0x000000000008781c */ /* 0x000fda0000f01070 */
[----:B------:R-:W-:Y:S05]  /*01b0*/  @!P0 BRA `(.L_x_2) ;  /* 0x0000000000348947 */ /* 0x000fea0003800000 */
[----:B------:R-:W0:Y:S01]  /*01c0*/  LDC.64 R10, c[0x0][0x380] ;  /* 0x0000e000ff0a7b82 */ /* 0x000e220000000a00 */
[----:B------:R-:W-:-:S05]  /*01d0*/  IADD3 R12, PT, PT, R12, -0x1, RZ ;  /* 0xffffffff0c0c7810 */ /* 0x000fca0007ffe0ff */
[----:B------:R-:W-:-:S04]  /*01e0*/  IMAD R12, R12, R6, R13 ;  /* 0x000000060c0c7224 */ /* 0x000fc800078e020d */
[----:B------:R-:W-:-:S04]  /*01f0*/  VIADD R7, R12, 0xffffffff ;  /* 0xffffffff0c077836 */ /* 0x000fc80000000000 */
[----:B0-----:R-:W-:-:S06]  /*0200*/  IMAD.WIDE.U32 R6, R7, 0x4, R10 ;  /* 0x0000000407067825 */ /* 0x001fcc00078e000a */
[----:B------:R-:W2:Y:S01]  /*0210*/  LDG.E.CONSTANT R6, desc[UR4][R6.64] ;  /* 0x0000000406067981 */ /* 0x000ea2000c1e9900 */
[----:B------:R-:W-:Y:S01]  /*0220*/  MOV R10, 0x400 ;  /* 0x00000400000a7802 */ /* 0x000fe20000000f00 */
[----:B------:R-:W0:Y:S03]  /*0230*/  S2R R11, SR_CgaCtaId ;  /* 0x00000000000b7919 */ /* 0x000e260000008800 */
[----:B0-----:R-:W-:-:S05]  /*0240*/  LEA R10, R11, R10, 0x18 ;  /* 0x0000000a0b0a7211 */ /* 0x001fca00078ec0ff */
[----:B------:R-:W-:-:S04]  /*0250*/  IMAD R9, R9, 0x48, R10 ;  /* 0x0000004809097824 */ /* 0x000fc800078e020a */
[----:B------:R-:W-:-:S05]  /*0260*/  IMAD R9, R8, 0x4, R9 ;  /* 0x0000000408097824 */ /* 0x000fca00078e0209 */
[----:B--2---:R0:W-:Y:S01]  /*0270*/  STS [R9], R6 ;  /* 0x0000000609007388 */ /* 0x0041e20000000800 */
[----:B------:R-:W-:Y:S05]  /*0280*/  BRA `(.L_x_1) ;  /* 0x0000000000187947 */ /* 0x000fea0003800000 */
.L_x_2:
[----:B------:R-:W0:Y:S01]  /*0290*/  S2R R7, SR_CgaCtaId ;  /* 0x0000000000077919 */ /* 0x000e220000008800 */
[----:B------:R-:W-:-:S04]  /*02a0*/  MOV R6, 0x400 ;  /* 0x0000040000067802 */ /* 0x000fc80000000f00 */
[----:B0-----:R-:W-:-:S05]  /*02b0*/  LEA R6, R7, R6, 0x18 ;  /* 0x0000000607067211 */ /* 0x001fca00078ec0ff */
[----:B------:R-:W-:-:S05]  /*02c0*/  IMAD R9, R9, 0x48, R6 ;  /* 0x0000004809097824 */ /* 0x000fca00078e0206 */
[----:B------:R-:W-:-:S05]  /*02d0*/  LEA R9, R8, R9, 0x2 ;  /* 0x0000000908097211 */ /* 0x000fca00078e10ff */
[----:B------:R1:W-:Y:S02]  /*02e0*/  STS [R9], RZ ;  /* 0x000000ff09007388 */ /* 0x0003e40000000800 */
.L_x_1:
[----:B------:R-:W-:Y:S05]  /*02f0*/  BSYNC.RECONVERGENT B0 ;  /* 0x0000000000007941 */ /* 0x000fea0003800200 */
.L_x_0:
[----:B------:R-:W-:Y:S01]  /*0300*/  ISETP.GT.U32.AND P0, PT, R4, 0x43, PT ;  /* 0x000000430400780c */ /* 0x000fe20003f04070 */
[----:B------:R-:W-:-:S12]  /*0310*/  BSSY.RECONVERGENT B0, `(.L_x_3) ;  /* 0x0000025000007945 */ /* 0x000fd80003800200 */
[----:B------:R-:W-:Y:S05]  /*0320*/  @P0 BRA `(.L_x_4) ;  /* 0x00000000008c0947 */ /* 0x000fea0003800000 */
[----:B------:R-:W-:-:S05]  /*0330*/  VIADD R4, R4, 0x100 ;  /* 0x0000010004047836 */ /* 0x000fca0000000000 */
[----:B0-----:R-:W-:-:S05]  /*0340*/  LOP3.LUT R6, R4, 0xffff, RZ, 0xc0, !PT ;  /* 0x0000ffff04067812 */ /* 0x001fca00078ec0ff */
[----:B------:R-:W-:-:S05]  /*0350*/  IMAD R6, R6, 0xe39, RZ ;  /* 0x00000e3906067824 */ /* 0x000fca00078e02ff */
[----:B-1----:R-:W-:Y:S02]  /*0360*/  SHF.R.U32.HI R9, RZ, 0x10, R6 ;  /* 0x00000010ff097819 */ /* 0x002fe40000011606 */
[----:B------:R-:W0:Y:S02]  /*0370*/  LDC.64 R6, c[0x0][0x390] ;  /* 0x0000e400ff067b82 */ /* 0x000e240000000a00 */
[----:B------:R-:W-:-:S05]  /*0380*/  PRMT R8, R9, 0x9910, RZ ;  /* 0x0000991009087816 */ /* 0x000fca00000000ff */
[----:B------:R-:W-:-:S04]  /*0390*/  IMAD R8, R8, 0x12, RZ ;  /* 0x0000001208087824 */ /* 0x000fc800078e02ff */
[----:B------:R-:W-:-:S05]  /*03a0*/  IMAD.MOV R8, RZ, RZ, -R8 ;  /* 0x000000ffff087224 */ /* 0x000fca00078e0a08 */
[----:B------:R-:W-:Y:S01]  /*03b0*/  PRMT R11, R8, 0x7710, RZ ;  /* 0x00007710080b7816 */ /* 0x000fe200000000ff */
[----:B------:R-:W-:-:S03]  /*03c0*/  IMAD R8, R2, 0x10, R9 ;  /* 0x0000001002087824 */ /* 0x000fc600078e0209 */
[----:B------:R-:W-:-:S04]  /*03d0*/  IADD3 R4, PT, PT, R4, R11, RZ ;  /* 0x0000000b04047210 */ /* 0x000fc80007ffe0ff */
[----:B------:R-:W-:Y:S02]  /*03e0*/  LOP3.LUT R4, R4, 0xffff, RZ, 0xc0, !PT ;  /* 0x0000ffff04047812 */ /* 0x000fe400078ec0ff */
[----:B0-----:R-:W-:-:S03]  /*03f0*/  ISETP.GT.AND P0, PT, R8, R7, PT ;  /* 0x000000070800720c */ /* 0x001fc60003f04270 */
[----:B------:R-:W-:-:S05]  /*0400*/  IMAD R7, R5, 0x10, R4 ;  /* 0x0000001005077824 */ /* 0x000fca00078e0204 */
[----:B------:R-:W-:-:S04]  /*0410*/  ISETP.LE.AND P0, PT, R7, R6, !P0 ;  /* 0x000000060700720c */ /* 0x000fc80004703270 */
[----:B------:R-:W-:-:S13]  /*0420*/  ISETP.NE.AND P0, PT, R7, RZ, P0 ;  /* 0x000000ff0700720c */ /* 0x000fda0000705270 */
[----:B------:R-:W0:Y:S01]  /*0430*/  @!P0 S2R R11, SR_CgaCtaId ;  /* 0x00000000000b8919 */ /* 0x000e220000008800 */
[----:B------:R-:W-:-:S04]  /*0440*/  @!P0 MOV R10, 0x400 ;  /* 0x00000400000a8802 */ /* 0x000fc80000000f00 */
[----:B0-----:R-:W-:-:S05]  /*0450*/  @!P0 LEA R10, R11, R10, 0x18 ;  /* 0x0000000a0b0a8211 */ /* 0x001fca00078ec0ff */
[----:B------:R-:W-:-:S05]  /*0460*/  @!P0 IMAD R11, R9, 0x48, R10 ;  /* 0x00000048090b8824 */ /* 0x000fca00078e020a */
[----:B------:R-:W-:-:S05]  /*0470*/  @!P0 LEA R11, R4, R11, 0x2 ;  /* 0x0000000b040b8211 */ /* 0x000fca00078e10ff */
[----:B------:R2:W-:Y:S01]  /*0480*/  @!P0 STS [R11], RZ ;  /* 0x000000ff0b008388 */ /* 0x0005e20000000800 */
[----:B------:R-:W-:Y:S05]  /*0490*/  @!P0 BRA `(.L_x_4) ;  /* 0x0000000000308947 */ /* 0x000fea0003800000 */
[----:B--2---:R-:W0:Y:S01]  /*04a0*/  LDC.64 R10, c[0x0][0x380] ;  /* 0x0000e000ff0a7b82 */ /* 0x004e220000000a00 */
[----:B------:R-:W-:-:S04]  /*04b0*/  VIADD R8, R8, 0xffffffff ;  /* 0xffffffff08087836 */ /* 0x000fc80000000000 */
[----:B------:R-:W-:-:S05]  /*04c0*/  IMAD R8, R8, R6, R7 ;  /* 0x0000000608087224 */ /* 0x000fca00078e0207 */
[----:B------:R-:W-:-:S05]  /*04d0*/  IADD3 R7, PT, PT, R8, -0x1, RZ ;  /* 0xffffffff08077810 */ /* 0x000fca0007ffe0ff */
[----:B0-----:R-:W-:-:S06]  /*04e0*/  IMAD.WIDE.U32 R6, R7, 0x4, R10 ;  /* 0x0000000407067825 */ /* 0x001fcc00078e000a */
[----:B------:R-:W2:Y:S01]  /*04f0*/  LDG.E.CONSTANT R6, desc[UR4][R6.64] ;  /* 0x0000000406067981 */ /* 0x000ea2000c1e9900 */
[----:B------:R-:W-:Y:S01]  /*0500*/  MOV R8, 0x400 ;  /* 0x0000040000087802 */ /* 0x000fe20000000f00 */
[----:B------:R-:W0:Y:S03]  /*0510*/  S2R R11, SR_CgaCtaId ;  /* 0x00000000000b7919 */ /* 0x000e260000008800 */
[----:B0-----:R-:W-:-:S05]  /*0520*/  LEA R8, R11, R8, 0x18 ;  /* 0x000000080b087211 */ /* 0x001fca00078ec0ff */
[----:B------:R-:W-:-:S04]  /*0530*/  IMAD R9, R9, 0x48, R8 ;  /* 0x0000004809097824 */ /* 0x000fc800078e0208 */
[----:B------:R-:W-:-:S05]  /*0540*/  IMAD R9, R4, 0x4, R9 ;  /* 0x0000000404097824 */ /* 0x000fca00078e0209 */
[----:B--2---:R3:W-:Y:S02]  /*0550*/  STS [R9], R6 ;  /* 0x0000000609007388 */ /* 0x0047e40000000800 */
.L_x_4:
[----:B------:R-:W-:Y:S05]  /*0560*/  BSYNC.RECONVERGENT B0 ;  /* 0x0000000000007941 */ /* 0x000fea0003800200 */
.L_x_3:
[----:B------:R-:W4:Y:S01]  /*0570*/  LDCU.64 UR16, c[0x0][0x390] ;  /* 0x00007200ff1077ac */ /* 0x000f220008000a00 */
[----:B------:R-:W-:Y:S01]  /*0580*/  LEA R4, R2, R3, 0x4 ;  /* 0x0000000302047211 */ /* 0x000fe200078e20ff */
[----:B------:R-:W-:Y:S01]  /*0590*/  IMAD R5, R5, 0x10, R0 ;  /* 0x0000001005057824 */ /* 0x000fe200078e0200 */
[----:B------:R-:W-:Y:S02]  /*05a0*/  BAR.SYNC.DEFER_BLOCKING 0x0 ;  /* 0x0000000000007b1d */ /* 0x000fe40000010000 */
[----:B----4-:R-:W-:-:S04]  /*05b0*/  ISETP.GE.AND P0, PT, R4, UR17, PT ;  /* 0x0000001104007c0c */ /* 0x010fc8000bf06270 */
[----:B------:R-:W-:-:S13]  /*05c0*/  ISETP.GE.OR P0, PT, R5, UR16, P0 ;  /* 0x0000001005007c0c */ /* 0x000fda0008706670 */
[----:B------:R-:W-:Y:S05]  /*05d0*/  @P0 EXIT ;  /* 0x000000000000094d */ /* 0x000fea0003800000 */
[----:B------:R-:W4:Y:S01]  /*05e0*/  S2R R7, SR_CgaCtaId ;  /* 0x0000000000077919 */ /* 0x000f220000008800 */
[----:B------:R-:W-:Y:S01]  /*05f0*/  MOV R2, 0x400 ;  /* 0x0000040000027802 */ /* 0x000fe20000000f00 */
[----:B------:R-:W5:Y:S01]  /*0600*/  LDCU.128 UR8, c[0x3][URZ] ;  /* 0x00c00000ff0877ac */ /* 0x000f620008000c00 */
[----:B------:R-:W-:Y:S01]  /*0610*/  IMAD R5, R4, UR16, R5 ;  /* 0x0000001004057c24 */ /* 0x000fe2000f8e0205 */
[----:B------:R-:W5:Y:S01]  /*0620*/  LDCU.128 UR12, c[0x3][0x10] ;  /* 0x00c00200ff0c77ac */ /* 0x000f620008000c00 */
[----:B------:R-:W5:Y:S01]  /*0630*/  LDCU UR6, c[0x3][0x20] ;  /* 0x00c00400ff0677ac */ /* 0x000f620008000800 */
[----:B----4-:R-:W-:-:S05]  /*0640*/  LEA R2, R7, R2, 0x18 ;  /* 0x0000000207027211 */ /* 0x010fca00078ec0ff */
[----:B------:R-:W-:-:S05]  /*0650*/  IMAD R3, R3, 0x48, R2 ;  /* 0x0000004803037824 */ /* 0x000fca00078e0202 */
[----:B------:R-:W-:-:S05]  /*0660*/  LEA R0, R0, R3, 0x2 ;  /* 0x0000000300007211 */ /* 0x000fca00078e10ff */
[----:B------:R-:W5:Y:S04]  /*0670*/  LDS R3, [R0+0x4] ;  /* 0x0000040000037984 */ /* 0x000f680000000800 */
[----:B------:R-:W4:Y:S04]  /*0680*/  LDS R2, [R0] ;  /* 0x0000000000027984 */ /* 0x000f280000000800 */
[----:B0--3--:R-:W0:Y:S04]  /*0690*/  LDS R6, [R0+0x8] ;  /* 0x0000080000067984 */ /* 0x009e280000000800 */
[----:B------:R-:W3:Y:S04]  /*06a0*/  LDS R7, [R0+0x48] ;  /* 0x0000480000077984 */ /* 0x000ee80000000800 */
[----:B------:R-:W3:Y:S04]  /*06b0*/  LDS R8, [R0+0x4c] ;  /* 0x00004c0000087984 */ /* 0x000ee80000000800 */
[----:B-1----:R-:W1:Y:S04]  /*06c0*/  LDS R9, [R0+0x50] ;  /* 0x0000500000097984 */ /* 0x002e680000000800 */
[----:B------:R-:W1:Y:S04]  /*06d0*/  LDS R10, [R0+0x90] ;  /* 0x00009000000a7984 */ /* 0x000e680000000800 */
[----:B--2---:R-:W2:Y:S04]  /*06e0*/  LDS R11, [R0+0x94] ;  /* 0x00009400000b7984 */ /* 0x004ea80000000800 */
[----:B------:R-:W2:Y:S01]  /*06f0*/  LDS R12, [R0+0x98] ;  /* 0x00009800000c7984 */ /* 0x000ea20000000800 */
[----:B-----5:R-:W-:-:S04]  /*0700*/  FMUL R3, R3, UR9 ;  /* 0x0000000903037c20 */ /* 0x020fc80008400000 */
[----:B----4-:R-:W-:Y:S02]  /*0710*/  FFMA R13, R2, UR8, R3 ;  /* 0x00000008020d7c23 */ /* 0x010fe40008000003 */
[----:B------:R-:W4:Y:S02]  /*0720*/  LDC.64 R2, c[0x0][0x388] ;  /* 0x0000e200ff027b82 */ /* 0x000f240000000a00 */
[----:B0-----:R-:W-:-:S04]  /*0730*/  FFMA R6, R6, UR10, R13 ;  /* 0x0000000a06067c23 */ /* 0x001fc8000800000d */
[----:B---3--:R-:W-:-:S04]  /*0740*/  FFMA R7, R7, UR11, R6 ;  /* 0x0000000b07077c23 */ /* 0x008fc80008000006 */
[----:B------:R-:W-:-:S04]  /*0750*/  FFMA R8, R8, UR12, R7 ;  /* 0x0000000c08087c23 */ /* 0x000fc80008000007 */
[----:B-1----:R-:W-:-:S04]  /*0760*/  FFMA R9, R9, UR13, R8 ;  /* 0x0000000d09097c23 */ /* 0x002fc80008000008 */
[----:B------:R-:W-:-:S04]  /*0770*/  FFMA R10, R10, UR14, R9 ;  /* 0x0000000e0a0a7c23 */ /* 0x000fc80008000009 */
[----:B--2---:R-:W-:Y:S01]  /*0780*/  FFMA R11, R11, UR15, R10 ;  /* 0x0000000f0b0b7c23 */ /* 0x004fe2000800000a */
[----:B----4-:R-:W-:-:S04]  /*0790*/  IMAD.WIDE.U32 R2, R5, 0x4, R2 ;  /* 0x0000000405027825 */ /* 0x010fc800078e0002 */
[----:B------:R-:W-:-:S05]  /*07a0*/  FFMA R11, R12, UR6, R11 ;  /* 0x000000060c0b7c23 */ /* 0x000fca000800000b */
[----:B------:R-:W-:Y:S01]  /*07b0*/  STG.E desc[UR4][R2.64], R11 ;  /* 0x0000000b02007986 */ /* 0x000fe2000c101904 */
[----:B------:R-:W-:Y:S05]  /*07c0*/  EXIT ;  /* 0x000000000000794d */ /* 0x000fea0003800000 */
.L_x_5:
[----:B------:R-:W-:-:S00]  /*07d0*/  BRA `(.L_x_5) ;  /* 0xfffffffc00fc7947 */ /* 0x000fc0000383ffff */
[----:B------:R-:W-:-:S00]  /*07e0*/  NOP ;  /* 0x0000000000007918 */ /* 0x000fc00000000000 */
        /* <DEDUP_REMOVED lines=9> */
.L_x_22:


//--------------------- .text._Z25shared_memory_bulletproofPKfPfii --------------------------
	.section	.text._Z25shared_memory_bulletproofPKfPfii,"ax",@progbits
	.align	128
        .global         _Z25shared_memory_bulletproofPKfPfii
        .type           _Z25shared_memory_bulletproofPKfPfii,@function
        .size           _Z25shared_memory_bulletproofPKfPfii,(.L_x_23 - _Z25shared_memory_bulletproofPKfPfii)
        .other          _Z25shared_memory_bulletproofPKfPfii,@"STO_CUDA_ENTRY STV_DEFAULT"
_Z25shared_memory_bulletproofPKfPfii:
.text._Z25shared_memory_bulletproofPKfPfii:
        /* <DEDUP_REMOVED lines=41> */
.L_x_8:
[----:B------:R-:W0:Y:S01]  /*0290*/  S2R R7, SR_CgaCtaId ;  /* 0x0000000000077919 */ /* 0x000e220000008800 */
[----:B------:R-:W-:-:S04]  /*02a0*/  MOV R6, 0x400 ;  /* 0x0000040000067802 */ /* 0x000fc80000000f00 */
[----:B0-----:R-:W-:-:S05]  /*02b0*/  LEA R6, R7, R6, 0x18 ;  /* 0x0000000607067211 */ /* 0x001fca00078ec0ff */
[----:B------:R-:W-:-:S05]  /*02c0*/  IMAD R9, R9, 0x48, R6 ;  /* 0x0000004809097824 */ /* 0x000fca00078e0206 */
[----:B------:R-:W-:-:S05]  /*02d0*/  LEA R9, R8, R9, 0x2 ;  /* 0x0000000908097211 */ /* 0x000fca00078e10ff */
[----:B------:R1:W-:Y:S02]  /*02e0*/  STS [R9], RZ ;  /* 0x000000ff09007388 */ /* 0x0003e40000000800 */
.L_x_7:
[----:B------:R-:W-:Y:S05]  /*02f0*/  BSYNC.RECONVERGENT B0 ;  /* 0x0000000000007941 */ /* 0x000fea0003800200 */
.L_x_6:
        /* <DEDUP_REMOVED lines=38> */
.L_x_10:
[----:B------:R-:W-:Y:S05]  /*0560*/  BSYNC.RECONVERGENT B0 ;  /* 0x0000000000007941 */ /* 0x000fea0003800200 */
.L_x_9:
        /* <DEDUP_REMOVED lines=15> */
[----:B0--3--:R-:W-:-:S05]  /*0660*/  LEA R6, R0, R3, 0x2 ;  /* 0x0000000300067211 */ /* 0x009fca00078e10ff */
[----:B------:R-:W5:Y:S04]  /*0670*/  LDS R0, [R6] ;  /* 0x0000000006007984 */ /* 0x000f680000000800 */
[----:B------:R-:W0:Y:S04]  /*0680*/  LDS R3, [R6+0x4] ;  /* 0x0000040006037984 */ /* 0x000e280000000800 */
[----:B------:R-:W3:Y:S04]  /*0690*/  LDS R7, [R6+0x8] ;  /* 0x0000080006077984 */ /* 0x000ee80000000800 */
[----:B-1----:R-:W1:Y:S04]  /*06a0*/  LDS R9, [R6+0x48] ;  /* 0x0000480006097984 */ /* 0x002e680000000800 */
[----:B--2---:R-:W2:Y:S04]  /*06b0*/  LDS R11, [R6+0x4c] ;  /* 0x00004c00060b7984 */ /* 0x004ea80000000800 */
[----:B------:R-:W4:Y:S04]  /*06c0*/  LDS R13, [R6+0x50] ;  /* 0x00005000060d7984 */ /* 0x000f280000000800 */
[----:B------:R-:W4:Y:S04]  /*06d0*/  LDS R15, [R6+0x90] ;  /* 0x00009000060f7984 */ /* 0x000f280000000800 */
[----:B------:R-:W4:Y:S04]  /*06e0*/  LDS R17, [R6+0x94] ;  /* 0x0000940006117984 */ /* 0x000f280000000800 */
[----:B------:R-:W4:Y:S01]  /*06f0*/  LDS R19, [R6+0x98] ;  /* 0x0000980006137984 */ /* 0x000f220000000800 */
[----:B-----5:R-:W-:-:S04]  /*0700*/  FFMA R0, R0, UR8, RZ ;  /* 0x0000000800007c23 */ /* 0x020fc800080000ff */
[----:B0-----:R-:W-:Y:S02]  /*0710*/  FFMA R0, R3, UR9, R0 ;  /* 0x0000000903007c23 */ /* 0x001fe40008000000 */
[----:B------:R-:W0:Y:S02]  /*0720*/  LDC.64 R2, c[0x0][0x388] ;  /* 0x0000e200ff027b82 */ /* 0x000e240000000a00 */
[----:B---3--:R-:W-:-:S04]  /*0730*/  FFMA R0, R7, UR10, R0 ;  /* 0x0000000a07007c23 */ /* 0x008fc80008000000 */
[----:B-1----:R-:W-:-:S04]  /*0740*/  FFMA R0, R9, UR11, R0 ;  /* 0x0000000b09007c23 */ /* 0x002fc80008000000 */
[----:B--2---:R-:W-:-:S04]  /*0750*/  FFMA R0, R11, UR12, R0 ;  /* 0x0000000c0b007c23 */ /* 0x004fc80008000000 */
[----:B----4-:R-:W-:-:S04]  /*0760*/  FFMA R0, R13, UR13, R0 ;  /* 0x0000000d0d007c23 */ /* 0x010fc80008000000 */
[----:B------:R-:W-:-:S04]  /*0770*/  FFMA R0, R15, UR14, R0 ;  /* 0x0000000e0f007c23 */ /* 0x000fc80008000000 */
[----:B------:R-:W-:Y:S01]  /*0780*/  FFMA R0, R17, UR15, R0 ;  /* 0x0000000f11007c23 */ /* 0x000fe20008000000 */
[----:B0-----:R-:W-:-:S04]  /*0790*/  IMAD.WIDE.U32 R2, R5, 0x4, R2 ;  /* 0x0000000405027825 */ /* 0x001fc800078e0002 */
[----:B------:R-:W-:-:S05]  /*07a0*/  FFMA R19, R19, UR6, R0 ;  /* 0x0000000613137c23 */ /* 0x000fca0008000000 */
[----:B------:R-:W-:Y:S01]  /*07b0*/  STG.E desc[UR4][R2.64], R19 ;  /* 0x0000001302007986 */ /* 0x000fe2000c101904 */
[----:B------:R-:W-:Y:S05]  /*07c0*/  EXIT ;  /* 0x000000000000794d */ /* 0x000fea0003800000 */
.L_x_11:
        /* <DEDUP_REMOVED lines=11> */
.L_x_23:


//--------------------- .text._Z24shared_memory_systematicPKfPfii --------------------------
	.section	.text._Z24shared_memory_systematicPKfPfii,"ax",@progbits
	.align	128
        .global         _Z24shared_memory_systematicPKfPfii
        .type           _Z24shared_memory_systematicPKfPfii,@function
        .size           _Z24shared_memory_systematicPKfPfii,(.L_x_24 - _Z24shared_memory_systematicPKfPfii)
        .other          _Z24shared_memory_systematicPKfPfii,@"STO_CUDA_ENTRY STV_DEFAULT"
_Z24shared_memory_systematicPKfPfii:
.text._Z24shared_memory_systematicPKfPfii:
        /* <DEDUP_REMOVED lines=41> */
.L_x_14:
[----:B------:R-:W0:Y:S01]  /*0290*/  S2R R7, SR_CgaCtaId ;  /* 0x0000000000077919 */ /* 0x000e220000008800 */
[----:B------:R-:W-:-:S04]  /*02a0*/  MOV R6, 0x400 ;  /* 0x0000040000067802 */ /* 0x000fc80000000f00 */
[----:B0-----:R-:W-:-:S05]  /*02b0*/  LEA R6, R7, R6, 0x18 ;  /* 0x0000000607067211 */ /* 0x001fca00078ec0ff */
[----:B------:R-:W-:-:S05]  /*02c0*/  IMAD R9, R9, 0x48, R6 ;  /* 0x0000004809097824 */ /* 0x000fca00078e0206 */
[----:B------:R-:W-:-:S05]  /*02d0*/  LEA R9, R8, R9, 0x2 ;  /* 0x0000000908097211 */ /* 0x000fca00078e10ff */
[----:B------:R1:W-:Y:S02]  /*02e0*/  STS [R9], RZ ;  /* 0x000000ff09007388 */ /* 0x0003e40000000800 */
.L_x_13:
[----:B------:R-:W-:Y:S05]  /*02f0*/  BSYNC.RECONVERGENT B0 ;  /* 0x0000000000007941 */ /* 0x000fea0003800200 */
.L_x_12:
        /* <DEDUP_REMOVED lines=38> */
.L_x_16:
[----:B------:R-:W-:Y:S05]  /*0560*/  BSYNC.RECONVERGENT B0 ;  /* 0x0000000000007941 */ /* 0x000fea0003800200 */
.L_x_15:
        /* <DEDUP_REMOVED lines=38> */
.L_x_17:
        /* <DEDUP_REMOVED lines=11> */
.L_x_24:


//--------------------- .text._Z27naive_convolution_correctedPKfPfii --------------------------
	.section	.text._Z27naive_convolution_correctedPKfPfii,"ax",@progbits
	.align	128
        .global         _Z27naive_convolution_correctedPKfPfii
        .type           _Z27naive_convolution_correctedPKfPfii,@function
        .size           _Z27naive_convolution_correctedPKfPfii,(.L_x_25 - _Z27naive_convolution_correctedPKfPfii)
        .other          _Z27naive_convolution_correctedPKfPfii,@"STO_CUDA_ENTRY STV_DEFAULT"
_Z27naive_convolution_correctedPKfPfii:
.text._Z27naive_convolution_correctedPKfPfii:
[----:B------:R-:W-:Y:S01]  /*0000*/  LDC R1, c[0x0][0x37c] ;  /* 0x0000df00ff017b82 */ /* 0x000fe20000000800 */
[----:B------:R-:W0:Y:S07]  /*0010*/  S2R R4, SR_TID.Y ;  /* 0x0000000000047919 */ /* 0x000e2e0000002200 */
[----:B------:R-:W1:Y:S01]  /*0020*/  LDC R11, c[0x0][0x360] ;  /* 0x0000d800ff0b7b82 */ /* 0x000e620000000800 */
[----:B------:R-:W1:Y:S07]  /*0030*/  S2R R0, SR_TID.X ;  /* 0x0000000000007919 */ /* 0x000e6e0000002100 */
[----:B------:R-:W0:Y:S08]  /*0040*/  S2UR UR5, SR_CTAID.Y ;  /* 0x00000000000579c3 */ /* 0x000e300000002600 */
[----:B------:R-:W0:Y:S08]  /*0050*/  LDC R9, c[0x0][0x364] ;  /* 0x0000d900ff097b82 */ /* 0x000e300000000800 */
[----:B------:R-:W1:Y:S08]  /*0060*/  S2UR UR4, SR_CTAID.X ;  /* 0x00000000000479c3 */ /* 0x000e700000002500 */
[----:B------:R-:W2:Y:S01]  /*0070*/  LDC.64 R2, c[0x0][0x390] ;  /* 0x0000e400ff027b82 */ /* 0x000ea20000000a00 */
[----:B0-----:R-:W-:-:S02]  /*0080*/  IMAD R9, R9, UR5, R4 ;  /* 0x0000000509097c24 */ /* 0x001fc4000f8e0204 */
[----:B-1----:R-:W-:-:S03]  /*0090*/  IMAD R11, R11, UR4, R0 ;  /* 0x000000040b0b7c24 */ /* 0x002fc6000f8e0200 */
[----:B--2---:R-:W-:-:S04]  /*00a0*/  ISETP.GE.AND P0, PT, R9, R3, PT ;  /* 0x000000030900720c */ /* 0x004fc80003f06270 */
[----:B------:R-:W-:-:S13]  /*00b0*/  ISETP.GE.OR P0, PT, R11, R2, P0 ;  /* 0x000000020b00720c */ /* 0x000fda0000706670 */
[----:B------:R-:W-:Y:S05]  /*00c0*/  @P0 EXIT ;  /* 0x000000000000094d */ /* 0x000fea0003800000 */
[----:B------:R-:W-:Y:S01]  /*00d0*/  ISETP.NE.AND P0, PT, R9, RZ, PT ;  /* 0x000000ff0900720c */ /* 0x000fe20003f05270 */
[----:B------:R-:W-:Y:S01]  /*00e0*/  VIADD R0, R2, 0xffffffff ;  /* 0xffffffff02007836 */ /* 0x000fe20000000000 */
[----:B------:R-:W0:Y:S01]  /*00f0*/  LDCU.64 UR4, c[0x0][0x358] ;  /* 0x00006b00ff0477ac */ /* 0x000e220008000a00 */
[----:B------:R-:W-:Y:S01]  /*0100*/  VIADD R4, R3, 0xffffffff ;  /* 0xffffffff03047836 */ /* 0x000fe20000000000 */
[C---:B------:R-:W-:Y:S01]  /*0110*/  ISETP.LT.OR P0, PT, R11.reuse, 0x1, !P0 ;  /* 0x000000010b00780c */ /* 0x040fe20004701670 */
[----:B------:R-:W-:Y:S03]  /*0120*/  BSSY.RECONVERGENT B0, `(.L_x_18) ;  /* 0x0000076000007945 */ /* 0x000fe60003800200 */
[----:B------:R-:W-:-:S04]  /*0130*/  ISETP.GE.OR P0, PT, R11, R0, P0 ;  /* 0x000000000b00720c */ /* 0x000fc80000706670 */
[----:B------:R-:W-:-:S13]  /*0140*/  ISETP.GE.U32.OR P0, PT, R9, R4, P0 ;  /* 0x000000040900720c */ /* 0x000fda0000706470 */
[----:B0-----:R-:W-:Y:S05]  /*0150*/  @P0 BRA `(.L_x_19) ;  /* 0x0000000000b00947 */ /* 0x001fea0003800000 */
[----:B------:R-:W0:Y:S01]  /*0160*/  LDCU.64 UR6, c[0x0][0x380] ;  /* 0x00007000ff0677ac */ /* 0x000e220008000a00 */
[----:B------:R-:W1:Y:S01]  /*0170*/  LDC.64 R4, c[0x0][0x380] ;  /* 0x0000e000ff047b82 */ /* 0x000e620000000a00 */
[C---:B------:R-:W-:Y:S02]  /*0180*/  VIADD R3, R9.reuse, 0xffffffff ;  /* 0xffffffff09037836 */ /* 0x040fe40000000000 */
[-C--:B------:R-:W-:Y:S01]  /*0190*/  IMAD R6, R9, R2.reuse, RZ ;  /* 0x0000000209067224 */ /* 0x080fe200078e02ff */
[----:B------:R-:W2:Y:S01]  /*01a0*/  LDCU.128 UR8, c[0x3][URZ] ;  /* 0x00c00000ff0877ac */ /* 0x000ea20008000c00 */
[----:B------:R-:W-:-:S03]  /*01b0*/  IMAD R0, R3, R2, RZ ;  /* 0x0000000203007224 */ /* 0x000fc600078e02ff */
[C---:B------:R-:W-:Y:S01]  /*01c0*/  IADD3 R7, P1, PT, R11.reuse, R6, RZ ;  /* 0x000000060b077210 */ /* 0x040fe20007f3e0ff */
[C---:B------:R-:W-:Y:S01]  /*01d0*/  IMAD.IADD R3, R11.reuse, 0x1, R0 ;  /* 0x000000010b037824 */ /* 0x040fe200078e0200 */
[----:B------:R-:W-:Y:S01]  /*01e0*/  IADD3 R8, P0, PT, R11, R0, RZ ;  /* 0x000000000b087210 */ /* 0x000fe20007f1e0ff */
[----:B------:R-:W3:Y:S03]  /*01f0*/  LDCU.128 UR12, c[0x3][0x10] ;  /* 0x00c00200ff0c77ac */ /* 0x000ee60008000c00 */
[----:B------:R-:W-:Y:S02]  /*0200*/  LEA.HI.X.SX32 R13, R0, RZ, 0x1, P0 ;  /* 0x000000ff000d7211 */ /* 0x000fe400000f0eff */
[----:B0-----:R-:W-:-:S04]  /*0210*/  LEA R12, P0, R8, UR6, 0x2 ;  /* 0x00000006080c7c11 */ /* 0x001fc8000f8010ff */
[----:B------:R-:W-:Y:S02]  /*0220*/  LEA.HI.X R13, R8, UR7, R13, 0x2, P0 ;  /* 0x00000007080d7c11 */ /* 0x000fe400080f140d */
[C---:B------:R-:W-:Y:S01]  /*0230*/  LEA.HI.X.SX32 R8, R6.reuse, RZ, 0x1, P1 ;  /* 0x000000ff06087211 */ /* 0x040fe200008f0eff */
[----:B-1----:R-:W-:Y:S01]  /*0240*/  IMAD.WIDE R4, R3, 0x4, R4 ;  /* 0x0000000403047825 */ /* 0x002fe200078e0204 */
[C---:B------:R-:W-:Y:S01]  /*0250*/  LEA R14, P0, R7.reuse, UR6, 0x2 ;  /* 0x00000006070e7c11 */ /* 0x040fe2000f8010ff */
[----:B------:R0:W2:Y:S03]  /*0260*/  LDG.E.CONSTANT R0, desc[UR4][R12.64+-0x4] ;  /* 0xfffffc040c007981 */ /* 0x0000a6000c1e9900 */
[----:B------:R-:W-:Y:S01]  /*0270*/  LEA.HI.X R15, R7, UR7, R8, 0x2, P0 ;  /* 0x00000007070f7c11 */ /* 0x000fe200080f1408 */
[----:B------:R-:W-:Y:S01]  /*0280*/  IMAD.IADD R8, R6, 0x1, R2 ;  /* 0x0000000106087824 */ /* 0x000fe200078e0202 */
[----:B------:R-:W4:Y:S01]  /*0290*/  LDG.E.CONSTANT R3, desc[UR4][R4.64] ;  /* 0x0000000404037981 */ /* 0x000f22000c1e9900 */
[----:B------:R-:W-:-:S03]  /*02a0*/  IMAD.WIDE R6, R2, 0x4, R4 ;  /* 0x0000000402067825 */ /* 0x000fc600078e0204 */
[----:B------:R-:W5:Y:S01]  /*02b0*/  LDG.E.CONSTANT R19, desc[UR4][R4.64+0x4] ;  /* 0x0000040404137981 */ /* 0x000f62000c1e9900 */
[----:B------:R-:W-:-:S03]  /*02c0*/  IADD3 R10, P0, PT, R11, R8, RZ ;  /* 0x000000080b0a7210 */ /* 0x000fc60007f1e0ff */
[----:B------:R-:W3:Y:S01]  /*02d0*/  LDG.E.CONSTANT R15, desc[UR4][R14.64+-0x4] ;  /* 0xfffffc040e0f7981 */ /* 0x000ee2000c1e9900 */
[----:B------:R-:W-:Y:S02]  /*02e0*/  LEA.HI.X.SX32 R17, R8, RZ, 0x1, P0 ;  /* 0x000000ff08117211 */ /* 0x000fe400000f0eff */
[----:B------:R-:W-:Y:S01]  /*02f0*/  LEA R16, P0, R10, UR6, 0x2 ;  /* 0x000000060a107c11 */ /* 0x000fe2000f8010ff */
[----:B------:R-:W3:Y:S01]  /*0300*/  LDG.E.CONSTANT R21, desc[UR4][R6.64] ;  /* 0x0000000406157981 */ /* 0x000ee2000c1e9900 */
[----:B0-----:R-:W-:Y:S01]  /*0310*/  IMAD.WIDE R12, R2, 0x4, R6 ;  /* 0x00000004020c7825 */ /* 0x001fe200078e0206 */
[----:B------:R-:W0:Y:S01]  /*0320*/  LDCU UR6, c[0x3][0x20] ;  /* 0x00c00400ff0677ac */ /* 0x000e220008000800 */
[----:B------:R-:W-:Y:S01]  /*0330*/  LEA.HI.X R17, R10, UR7, R17, 0x2, P0 ;  /* 0x000000070a117c11 */ /* 0x000fe200080f1411 */
[----:B------:R-:W3:Y:S04]  /*0340*/  LDG.E.CONSTANT R23, desc[UR4][R6.64+0x4] ;  /* 0x0000040406177981 */ /* 0x000ee8000c1e9900 */
[----:B------:R-:W3:Y:S04]  /*0350*/  LDG.E.CONSTANT R25, desc[UR4][R12.64] ;  /* 0x000000040c197981 */ /* 0x000ee8000c1e9900 */
[----:B------:R-:W3:Y:S04]  /*0360*/  LDG.E.CONSTANT R17, desc[UR4][R16.64+-0x4] ;  /* 0xfffffc0410117981 */ /* 0x000ee8000c1e9900 */
[----:B------:R-:W0:Y:S01]  /*0370*/  LDG.E.CONSTANT R5, desc[UR4][R12.64+0x4] ;  /* 0x000004040c057981 */ /* 0x000e22000c1e9900 */
[----:B--2---:R-:W-:-:S04]  /*0380*/  FFMA R0, R0, UR8, RZ ;  /* 0x0000000800007c23 */ /* 0x004fc800080000ff */
[----:B----4-:R-:W-:-:S04]  /*0390*/  FFMA R0, R3, UR9, R0 ;  /* 0x0000000903007c23 */ /* 0x010fc80008000000 */
[----:B-----5:R-:W-:-:S04]  /*03a0*/  FFMA R0, R19, UR10, R0 ;  /* 0x0000000a13007c23 */ /* 0x020fc80008000000 */
[----:B---3--:R-:W-:-:S04]  /*03b0*/  FFMA R0, R15, UR11, R0 ;  /* 0x0000000b0f007c23 */ /* 0x008fc80008000000 */
[----:B------:R-:W-:-:S04]  /*03c0*/  FFMA R0, R21, UR12, R0 ;  /* 0x0000000c15007c23 */ /* 0x000fc80008000000 */
[----:B------:R-:W-:-:S04]  /*03d0*/  FFMA R0, R23, UR13, R0 ;  /* 0x0000000d17007c23 */ /* 0x000fc80008000000 */
[----:B------:R-:W-:-:S04]  /*03e0*/  FFMA R0, R17, UR14, R0 ;  /* 0x0000000e11007c23 */ /* 0x000fc80008000000 */
[----:B------:R-:W-:-:S04]  /*03f0*/  FFMA R0, R25, UR15, R0 ;  /* 0x0000000f19007c23 */ /* 0x000fc80008000000 */
[----:B0-----:R-:W-:Y:S01]  /*0400*/  FFMA R8, R5, UR6, R0 ;  /* 0x0000000605087c23 */ /* 0x001fe20008000000 */
[----:B------:R-:W-:Y:S06]  /*0410*/  BRA `(.L_x_20) ;  /* 0x0000000400187947 */ /* 0x000fec0003800000 */
.L_x_19:
[----:B------:R-:W-:Y:S01]  /*0420*/  VIADD R6, R9, 0xffffffff ;  /* 0xffffffff09067836 */ /* 0x000fe20000000000 */
[----:B------:R-:W0:Y:S01]  /*0430*/  LDCU.64 UR6, c[0x0][0x380] ;  /* 0x00007000ff0677ac */ /* 0x000e220008000a00 */
[CC--:B------:R-:W-:Y:S02]  /*0440*/  ISETP.GT.AND P1, PT, R11.reuse, R2.reuse, PT ;  /* 0x000000020b00720c */ /* 0x0c0fe40003f24270 */
[C---:B------:R-:W-:Y:S01]  /*0450*/  IMAD R8, R6.reuse, R2, RZ ;  /* 0x0000000206087224 */ /* 0x040fe200078e02ff */
[----:B------:R-:W-:Y:S02]  /*0460*/  ISETP.GE.U32.AND P0, PT, R6, R3, PT ;  /* 0x000000030600720c */ /* 0x000fe40003f06070 */
[C---:B------:R-:W-:Y:S02]  /*0470*/  ISETP.GT.AND P1, PT, R11.reuse, RZ, !P1 ;  /* 0x000000ff0b00720c */ /* 0x040fe40004f24270 */
[----:B------:R-:W-:Y:S02]  /*0480*/  ISETP.LT.OR P0, PT, R11, RZ, P0 ;  /* 0x000000ff0b00720c */ /* 0x000fe40000701670 */
[----:B------:R-:W-:-:S02]  /*0490*/  SHF.R.S32.HI R10, RZ, 0x1f, R11 ;  /* 0x0000001fff0a7819 */ /* 0x000fc4000001140b */
[----:B------:R-:W-:Y:S02]  /*04a0*/  IADD3 R7, P2, PT, R11, R8, RZ ;  /* 0x000000080b077210 */ /* 0x000fe40007f5e0ff */
[----:B------:R-:W-:Y:S02]  /*04b0*/  ISETP.GE.U32.OR P4, PT, R6, R3, !P1 ;  /* 0x000000030600720c */ /* 0x000fe40004f86470 */
[----:B------:R-:W-:Y:S02]  /*04c0*/  LEA.HI.X.SX32 R0, R8, R10, 0x1, P2 ;  /* 0x0000000a08007211 */ /* 0x000fe400010f0eff */
[----:B0-----:R-:W-:-:S03]  /*04d0*/  LEA R12, P2, R7, UR6, 0x2 ;  /* 0x00000006070c7c11 */ /* 0x001fc6000f8410ff */
[----:B------:R-:W0:Y:S01]  /*04e0*/  @!P0 LDC.64 R4, c[0x0][0x380] ;  /* 0x0000e000ff048b82 */ /* 0x000e220000000a00 */
[----:B------:R-:W-:Y:S02]  /*04f0*/  LEA.HI.X R13, R7, UR7, R0, 0x2, P2 ;  /* 0x00000007070d7c11 */ /* 0x000fe400090f1400 */
[----:B------:R-:W-:-:S03]  /*0500*/  @!P0 IADD3 R7, PT, PT, R11, R8, RZ ;  /* 0x000000080b078210 */ /* 0x000fc60007ffe0ff */
[----:B------:R-:W2:Y:S01]  /*0510*/  @!P4 LDG.E.CONSTANT R0, desc[UR4][R12.64+-0x4] ;  /* 0xfffffc040c00c981 */ /* 0x000ea2000c1e9900 */
[----:B------:R-:W-:Y:S01]  /*0520*/  ISETP.GE.AND P5, PT, R11, RZ, PT ;  /* 0x000000ff0b00720c */ /* 0x000fe20003fa6270 */
[----:B------:R-:W2:Y:S01]  /*0530*/  @!P4 LDC R17, c[0x3][RZ] ;  /* 0x00c00000ff11cb82 */ /* 0x000ea20000000800 */
[----:B------:R-:W-:-:S07]  /*0540*/  VIADD R16, R9, 0x1 ;  /* 0x0000000109107836 */ /* 0x000fce0000000000 */
[----:B------:R-:W1:Y:S01]  /*0550*/  @!P0 LDC R18, c[0x3][0x4] ;  /* 0x00c00100ff128b82 */ /* 0x000e620000000800 */
[----:B0-----:R-:W-:-:S07]  /*0560*/  @!P0 IMAD.WIDE R4, R7, 0x4, R4 ;  /* 0x0000000407048825 */ /* 0x001fce00078e0204 */
[----:B------:R-:W0:Y:S01]  /*0570*/  @P5 LDC.64 R14, c[0x0][0x380] ;  /* 0x0000e000ff0e5b82 */ /* 0x000e220000000a00 */
[----:B------:R3:W1:Y:S01]  /*0580*/  @!P0 LDG.E.CONSTANT R21, desc[UR4][R4.64] ;  /* 0x0000000404158981 */ /* 0x000662000c1e9900 */
[----:B------:R-:W-:Y:S01]  /*0590*/  VIADD R7, R11, 0x1 ;  /* 0x000000010b077836 */ /* 0x000fe20000000000 */
[----:B------:R-:W-:Y:S01]  /*05a0*/  ISETP.GE.U32.AND P2, PT, R16, R3, PT ;  /* 0x000000031000720c */ /* 0x000fe20003f46070 */
[-C--:B------:R-:W-:Y:S02]  /*05b0*/  IMAD R20, R9, R2.reuse, RZ ;  /* 0x0000000209147224 */ /* 0x080fe400078e02ff */
[----:B------:R-:W-:Y:S01]  /*05c0*/  IMAD.MOV.U32 R8, RZ, RZ, RZ ;  /* 0x000000ffff087224 */ /* 0x000fe200078e00ff */
[----:B------:R-:W-:Y:S02]  /*05d0*/  ISETP.LT.OR P2, PT, R11, RZ, P2 ;  /* 0x000000ff0b00720c */ /* 0x000fe40001741670 */
[----:B------:R-:W-:Y:S02]  /*05e0*/  ISETP.GE.AND P3, PT, R7, R2, PT ;  /* 0x000000020700720c */ /* 0x000fe40003f66270 */
[----:B------:R-:W-:-:S02]  /*05f0*/  @P5 IADD3 R19, PT, PT, R11, R20, RZ ;  /* 0x000000140b135210 */ /* 0x000fc40007ffe0ff */
[----:B------:R-:W-:-:S04]  /*0600*/  ISETP.GT.AND P3, PT, R11, -0x2, !P3 ;  /* 0xfffffffe0b00780c */ /* 0x000fc80005f64270 */
[----:B------:R-:W-:-:S03]  /*0610*/  ISETP.GE.U32.OR P6, PT, R6, R3, !P3 ;  /* 0x000000030600720c */ /* 0x000fc60005fc6470 */
[----:B---3--:R-:W3:Y:S10]  /*0620*/  @!P2 LDC.64 R4, c[0x0][0x380] ;  /* 0x0000e000ff04ab82 */ /* 0x008ef40000000a00 */
[----:B------:R4:W5:Y:S02]  /*0630*/  @!P6 LDG.E.CONSTANT R13, desc[UR4][R12.64+0x4] ;  /* 0x000004040c0de981 */ /* 0x000964000c1e9900 */
[----:B----4-:R-:W4:Y:S01]  /*0640*/  @P5 LDC R12, c[0x3][0x10] ;  /* 0x00c00400ff0c5b82 */ /* 0x010f220000000800 */
[----:B--2---:R-:W-:Y:S01]  /*0650*/  @!P4 FFMA R8, R0, R17, RZ ;  /* 0x000000110008c223 */ /* 0x004fe200000000ff */
[----:B------:R-:W-:-:S04]  /*0660*/  IADD3 R7, P4, PT, R11, R20, RZ ;  /* 0x000000140b077210 */ /* 0x000fc80007f9e0ff */
[C---:B------:R-:W-:Y:S01]  /*0670*/  LEA.HI.X.SX32 R0, R20.reuse, R10, 0x1, P4 ;  /* 0x0000000a14007211 */ /* 0x040fe200020f0eff */
[----:B------:R-:W-:Y:S01]  /*0680*/  IMAD.IADD R20, R20, 0x1, R2 ;  /* 0x0000000114147824 */ /* 0x000fe200078e0202 */
[----:B------:R-:W-:-:S04]  /*0690*/  LEA R6, P4, R7, UR6, 0x2 ;  /* 0x0000000607067c11 */ /* 0x000fc8000f8810ff */
[----:B------:R-:W-:Y:S02]  /*06a0*/  LEA.HI.X R7, R7, UR7, R0, 0x2, P4 ;  /* 0x0000000707077c11 */ /* 0x000fe4000a0f1400 */
[----:B------:R-:W5:Y:S03]  /*06b0*/  @!P6 LDC R0, c[0x3][0x8] ;  /* 0x00c00200ff00eb82 */ /* 0x000f660000000800 */
[----:B------:R-:W2:Y:S01]  /*06c0*/  @P1 LDG.E.CONSTANT R17, desc[UR4][R6.64+-0x4] ;  /* 0xfffffc0406111981 */ /* 0x000ea2000c1e9900 */
[----:B-1----:R-:W-:Y:S01]  /*06d0*/  @!P0 FFMA R8, R21, R18, R8 ;  /* 0x0000001215088223 */ /* 0x002fe20000000008 */
[----:B0-----:R-:W-:Y:S01]  /*06e0*/  @P5 IMAD.WIDE R18, R19, 0x4, R14 ;  /* 0x0000000413125825 */ /* 0x001fe200078e020e */
[----:B------:R-:W-:Y:S02]  /*06f0*/  IADD3 R15, P4, PT, R11, R20, RZ ;  /* 0x000000140b0f7210 */ /* 0x000fe40007f9e0ff */
[----:B------:R-:W-:-:S02]  /*0700*/  ISETP.GE.U32.OR P0, PT, R16, R3, !P1 ;  /* 0x000000031000720c */ /* 0x000fc40004f06470 */
[----:B------:R-:W-:Y:S01]  /*0710*/  LEA.HI.X.SX32 R10, R20, R10, 0x1, P4 ;  /* 0x0000000a140a7211 */ /* 0x000fe200020f0eff */
[----:B------:R0:W4:Y:S01]  /*0720*/  @P5 LDG.E.CONSTANT R19, desc[UR4][R18.64] ;  /* 0x0000000412135981 */ /* 0x000122000c1e9900 */
[----:B------:R-:W-:Y:S01]  /*0730*/  LEA R14, P4, R15, UR6, 0x2 ;  /* 0x000000060f0e7c11 */ /* 0x000fe2000f8810ff */
[----:B------:R-:W-:Y:S02]  /*0740*/  @!P2 IMAD.IADD R21, R11, 0x1, R20 ;  /* 0x000000010b15a824 */ /* 0x000fe400078e0214 */
[----:B------:R-:W1:Y:S01]  /*0750*/  @!P2 LDC R20, c[0x3][0x1c] ;  /* 0x00c00700ff14ab82 */ /* 0x000e620000000800 */
[----:B------:R-:W-:Y:S02]  /*0760*/  LEA.HI.X R15, R15, UR7, R10, 0x2, P4 ;  /* 0x000000070f0f7c11 */ /* 0x000fe4000a0f140a */
[----:B------:R-:W-:Y:S02]  /*0770*/  ISETP.GE.U32.OR P4, PT, R16, R3, !P3 ;  /* 0x000000031000720c */ /* 0x000fe40005f86470 */
[----:B------:R-:W4:Y:S01]  /*0780*/  @P3 LDG.E.CONSTANT R3, desc[UR4][R6.64+0x4] ;  /* 0x0000040406033981 */ /* 0x000f22000c1e9900 */
[----:B---3--:R-:W-:-:S02]  /*0790*/  @!P2 IMAD.WIDE R4, R21, 0x4, R4 ;  /* 0x000000041504a825 */ /* 0x008fc400078e0204 */
[----:B------:R-:W2:Y:S01]  /*07a0*/  @P1 LDC R10, c[0x3][0xc] ;  /* 0x00c00300ff0a1b82 */ /* 0x000ea20000000800 */
[----:B------:R-:W3:Y:S04]  /*07b0*/  @!P0 LDG.E.CONSTANT R21, desc[UR4][R14.64+-0x4] ;  /* 0xfffffc040e158981 */ /* 0x000ee8000c1e9900 */
[----:B------:R-:W1:Y:S03]  /*07c0*/  @!P2 LDG.E.CONSTANT R5, desc[UR4][R4.64] ;  /* 0x000000040405a981 */ /* 0x000e66000c1e9900 */
[----:B------:R-:W4:Y:S01]  /*07d0*/  @P3 LDC R16, c[0x3][0x14] ;  /* 0x00c00500ff103b82 */ /* 0x000f220000000800 */
[----:B------:R-:W3:Y:S07]  /*07e0*/  @!P4 LDG.E.CONSTANT R23, desc[UR4][R14.64+0x4] ;  /* 0x000004040e17c981 */ /* 0x000eee000c1e9900 */
[----:B0-----:R-:W3:Y:S01]  /*07f0*/  @!P0 LDC R18, c[0x3][0x18] ;  /* 0x00c00600ff128b82 */ /* 0x001ee20000000800 */
[----:B-----5:R-:W-:-:S07]  /*0800*/  @!P6 FFMA R8, R13, R0, R8 ;  /* 0x000000000d08e223 */ /* 0x020fce0000000008 */
[----:B------:R-:W0:Y:S01]  /*0810*/  @!P4 LDC R0, c[0x3][0x20] ;  /* 0x00c00800ff00cb82 */ /* 0x000e220000000800 */
[----:B--2---:R-:W-:-:S04]  /*0820*/  @P1 FFMA R8, R17, R10, R8 ;  /* 0x0000000a11081223 */ /* 0x004fc80000000008 */
[----:B----4-:R-:W-:-:S04]  /*0830*/  @P5 FFMA R8, R19, R12, R8 ;  /* 0x0000000c13085223 */ /* 0x010fc80000000008 */
[----:B------:R-:W-:-:S04]  /*0840*/  @P3 FFMA R8, R3, R16, R8 ;  /* 0x0000001003083223 */ /* 0x000fc80000000008 */
[----:B---3--:R-:W-:-:S04]  /*0850*/  @!P0 FFMA R8, R21, R18, R8 ;  /* 0x0000001215088223 */ /* 0x008fc80000000008 */
[----:B-1----:R-:W-:-:S04]  /*0860*/  @!P2 FFMA R8, R5, R20, R8 ;  /* 0x000000140508a223 */ /* 0x002fc80000000008 */
[----:B0-----:R-:W-:-:S07]  /*0870*/  @!P4 FFMA R8, R23, R0, R8 ;  /* 0x000000001708c223 */ /* 0x001fce0000000008 */
.L_x_20:
[----:B------:R-:W-:Y:S05]  /*0880*/  BSYNC.RECONVERGENT B0 ;  /* 0x0000000000007941 */ /* 0x000fea0003800200 */
.L_x_18:
[----:B------:R-:W0:Y:S01]  /*0890*/  LDC.64 R4, c[0x0][0x388] ;  /* 0x0000e200ff047b82 */ /* 0x000e220000000a00 */
[----:B------:R-:W-:-:S04]  /*08a0*/  IMAD R3, R9, R2, R11 ;  /* 0x0000000209037224 */ /* 0x000fc800078e020b */
[----:B0-----:R-:W-:-:S05]  /*08b0*/  IMAD.WIDE R2, R3, 0x4, R4 ;  /* 0x0000000403027825 */ /* 0x001fca00078e0204 */
[----:B------:R-:W-:Y:S01]  /*08c0*/  STG.E desc[UR4][R2.64], R8 ;  /* 0x0000000802007986 */ /* 0x000fe2000c101904 */
[----:B------:R-:W-:Y:S05]  /*08d0*/  EXIT ;  /* 0x000000000000794d */ /* 0x000fea0003800000 */
.L_x_21:
        /* <DEDUP_REMOVED lines=10> */
.L_x_25:


//--------------------- .nv.shared._Z28shared_memory_register_tiledPKfPfii --------------------------
	.section	.nv.shared._Z28shared_memory_register_tiledPKfPfii,"aw",@nobits
	.sectionflags	@""
	.align	4
.nv.shared._Z28shared_memory_register_tiledPKfPfii:
	.zero		2320


//--------------------- .nv.shared.reserved.0     --------------------------
	.section	.nv.shared.reserved.0,"aw",@nobits
	.weak		__nv_reservedSMEM_offset_0_alias
	.size		__nv_reservedSMEM_offset_0_alias, 0, 64
	.other		__nv_reservedSMEM_offset_0_alias,@"STO_CUDA_RESERVED_SHARED STV_DEFAULT"
__nv_reservedSMEM_offset_0_alias:
	.zero		0
	.zero		64


//--------------------- .nv.shared._Z25shared_memory_bulletproofPKfPfii --------------------------
	.section	.nv.shared._Z25shared_memory_bulletproofPKfPfii,"aw",@nobits
	.sectionflags	@""
	.align	4
.nv.shared._Z25shared_memory_bulletproofPKfPfii:
	.zero		2320


//--------------------- .nv.shared._Z24shared_memory_systematicPKfPfii --------------------------
	.section	.nv.shared._Z24shared_memory_systematicPKfPfii,"aw",@nobits
	.sectionflags	@""
	.align	4
.nv.shared._Z24shared_memory_systematicPKfPfii:
	.zero		2320


//--------------------- .nv.constant0._Z28shared_memory_register_tiledPKfPfii --------------------------
	.section	.nv.constant0._Z28shared_memory_register_tiledPKfPfii,"a",@progbits
	.sectionflags	@""
	.align	4
.nv.constant0._Z28shared_memory_register_tiledPKfPfii:
	.zero		920


//--------------------- .nv.constant0._Z25shared_memory_bulletproofPKfPfii --------------------------
	.section	.nv.constant0._Z25shared_memory_bulletproofPKfPfii,"a",@progbits
	.sectionflags	@""
	.align	4
.nv.constant0._Z25shared_memory_bulletproofPKfPfii:
	.zero		920


//--------------------- .nv.constant0._Z24shared_memory_systematicPKfPfii --------------------------
	.section	.nv.constant0._Z24shared_memory_systematicPKfPfii,"a",@progbits
	.sectionflags	@""
	.align	4
.nv.constant0._Z24shared_memory_systematicPKfPfii:
	.zero		920


//--------------------- .nv.constant0._Z27naive_convolution_correctedPKfPfii --------------------------
	.section	.nv.constant0._Z27naive_convolution_correctedPKfPfii,"a",@progbits
	.sectionflags	@""
	.align	4
.nv.constant0._Z27naive_convolution_correctedPKfPfii:
	.zero		920


//--------------------- SYMBOLS --------------------------

	.type		.nv.reservedSmem.offset0,@object
	.size		.nv.reservedSmem.offset0,0x4
	.type		.nv.reservedSmem.cap,@object
	.size		.nv.reservedSmem.cap,0x4
